//
// Generated by NVIDIA NVVM Compiler
//
// Compiler Build ID: CL-36424714
// Cuda compilation tools, release 13.0, V13.0.88
// Based on NVVM 20.0.0
//

.version 9.0
.target sm_100
.address_size 64

	// .globl	medianKernel

.visible .entry medianKernel(
	.param .u32 medianKernel_param_0,
	.param .u64 .ptr .align 1 medianKernel_param_1,
	.param .u32 medianKernel_param_2,
	.param .u32 medianKernel_param_3,
	.param .u64 .ptr .align 1 medianKernel_param_4,
	.param .u32 medianKernel_param_5,
	.param .u64 .ptr .align 1 medianKernel_param_6,
	.param .u32 medianKernel_param_7,
	.param .u32 medianKernel_param_8,
	.param .u64 .ptr .align 1 medianKernel_param_9,
	.param .u32 medianKernel_param_10
)
{
	.reg .pred 	%p<122>;
	.reg .b16 	%rs<20>;
	.reg .b32 	%r<724>;
	.reg .b32 	%f<314>;
	.reg .b64 	%rd<337>;
	.reg .b64 	%fd<515>;

	ld.param.u64 	%rd26, [medianKernel_param_1];
	ld.param.u32 	%r198, [medianKernel_param_3];
	ld.param.u64 	%rd27, [medianKernel_param_4];
	ld.param.u32 	%r201, [medianKernel_param_5];
	ld.param.u64 	%rd28, [medianKernel_param_6];
	ld.param.u32 	%r199, [medianKernel_param_8];
	ld.param.u64 	%rd29, [medianKernel_param_9];
	cvta.to.global.u64 	%rd1, %rd29;
	cvta.to.global.u64 	%rd2, %rd26;
	cvta.to.global.u64 	%rd3, %rd27;
	cvta.to.global.u64 	%rd4, %rd28;
	mov.u32 	%r202, %ctaid.y;
	mov.u32 	%r203, %ctaid.x;
	mov.u32 	%r204, %nctaid.x;
	mad.lo.s32 	%r659, %r202, %r204, %r203;
	div.s32 	%r2, %r201, %r198;
	setp.ge.s32 	%p1, %r659, %r2;
	@%p1 bra 	$L__BB0_151;
	ld.param.u32 	%r622, [medianKernel_param_0];
	mul.lo.s32 	%r3, %r198, %r659;
	shl.b32 	%r205, %r622, 1;
	or.b32  	%r4, %r205, 1;
	mad.lo.s32 	%r5, %r659, %r205, %r659;
	add.s32 	%r6, %r3, %r198;
	setp.lt.s32 	%p2, %r198, 1;
	@%p2 bra 	$L__BB0_8;
	add.s32 	%r207, %r3, 1;
	max.s32 	%r208, %r6, %r207;
	sub.s32 	%r7, %r208, %r3;
	and.b32  	%r8, %r7, 3;
	sub.s32 	%r209, %r3, %r208;
	setp.gt.u32 	%p3, %r209, -4;
	mov.b32 	%r635, 0;
	mov.u32 	%r638, %r3;
	@%p3 bra 	$L__BB0_5;
	and.b32  	%r635, %r7, -4;
	mov.b32 	%r646, 0;
$L__BB0_4:
	add.s32 	%r211, %r646, %r3;
	mul.wide.s32 	%rd30, %r211, 4;
	add.s64 	%rd31, %rd3, %rd30;
	ld.global.f32 	%f37, [%rd31];
	mul.wide.u32 	%rd32, %r646, 4;
	add.s64 	%rd33, %rd4, %rd32;
	ld.global.f32 	%f38, [%rd33];
	div.rn.f32 	%f39, %f37, %f38;
	st.global.f32 	[%rd31], %f39;
	ld.global.f32 	%f40, [%rd31+4];
	ld.global.f32 	%f41, [%rd33+4];
	div.rn.f32 	%f42, %f40, %f41;
	st.global.f32 	[%rd31+4], %f42;
	ld.global.f32 	%f43, [%rd31+8];
	ld.global.f32 	%f44, [%rd33+8];
	div.rn.f32 	%f45, %f43, %f44;
	st.global.f32 	[%rd31+8], %f45;
	ld.global.f32 	%f46, [%rd31+12];
	ld.global.f32 	%f47, [%rd33+12];
	div.rn.f32 	%f48, %f46, %f47;
	st.global.f32 	[%rd31+12], %f48;
	add.s32 	%r646, %r646, 4;
	add.s32 	%r638, %r646, %r3;
	setp.eq.s32 	%p4, %r646, %r635;
	@%p4 bra 	$L__BB0_5;
	bra.uni 	$L__BB0_4;
$L__BB0_5:
	setp.eq.s32 	%p5, %r8, 0;
	@%p5 bra 	$L__BB0_8;
	mov.b32 	%r639, 0;
$L__BB0_7:
	.pragma "nounroll";
	mul.wide.s32 	%rd34, %r638, 4;
	add.s64 	%rd35, %rd3, %rd34;
	ld.global.f32 	%f49, [%rd35];
	mul.wide.u32 	%rd36, %r635, 4;
	add.s64 	%rd37, %rd4, %rd36;
	ld.global.f32 	%f50, [%rd37];
	div.rn.f32 	%f51, %f49, %f50;
	st.global.f32 	[%rd35], %f51;
	add.s32 	%r635, %r635, 1;
	add.s32 	%r638, %r638, 1;
	add.s32 	%r639, %r639, 1;
	setp.ne.s32 	%p6, %r639, %r8;
	@%p6 bra 	$L__BB0_7;
$L__BB0_8:
	ld.param.u32 	%r623, [medianKernel_param_0];
	sub.s32 	%r18, %r4, %r623;
	mul.lo.s32 	%r213, %r199, %r18;
	add.s32 	%r19, %r213, %r3;
	setp.lt.s32 	%p7, %r213, 1;
	mov.u32 	%r647, %r5;
	@%p7 bra 	$L__BB0_13;
	add.s32 	%r215, %r199, %r3;
	max.s32 	%r216, %r215, %r19;
	setp.lt.s32 	%p8, %r215, %r19;
	selp.u32 	%r217, 1, 0, %p8;
	add.s32 	%r218, %r215, %r217;
	sub.s32 	%r219, %r216, %r218;
	max.u32 	%r220, %r199, 1;
	div.u32 	%r221, %r219, %r220;
	add.s32 	%r20, %r221, %r217;
	and.b32  	%r222, %r20, 3;
	setp.eq.s32 	%p9, %r222, 3;
	mov.u32 	%r643, %r3;
	mov.u32 	%r647, %r5;
	@%p9 bra 	$L__BB0_12;
	add.s32 	%r224, %r20, 1;
	and.b32  	%r21, %r224, 3;
	mov.b32 	%r642, 0;
	mov.u32 	%r643, %r3;
	mov.u32 	%r647, %r5;
$L__BB0_11:
	.pragma "nounroll";
	mul.wide.s32 	%rd38, %r643, 4;
	add.s64 	%rd39, %rd3, %rd38;
	ld.global.f32 	%f52, [%rd39];
	mul.wide.s32 	%rd40, %r647, 4;
	add.s64 	%rd41, %rd2, %rd40;
	st.global.f32 	[%rd41], %f52;
	add.s32 	%r647, %r647, 1;
	add.s32 	%r643, %r643, %r199;
	add.s32 	%r642, %r642, 1;
	setp.ne.s32 	%p10, %r642, %r21;
	@%p10 bra 	$L__BB0_11;
$L__BB0_12:
	setp.lt.u32 	%p11, %r20, 3;
	@%p11 bra 	$L__BB0_13;
	bra.uni 	$L__BB0_16;
$L__BB0_13:
	ld.param.u32 	%r624, [medianKernel_param_0];
	add.s32 	%r691, %r5, %r624;
	setp.lt.s32 	%p13, %r624, 1;
	mul.wide.s32 	%rd50, %r5, 4;
	add.s64 	%rd5, %rd2, %rd50;
	mov.u32 	%r650, %r5;
	@%p13 bra 	$L__BB0_14;
	bra.uni 	$L__BB0_18;
$L__BB0_14:
	ld.param.u32 	%r625, [medianKernel_param_0];
	and.b32  	%r226, %r625, 1;
	setp.eq.b32 	%p18, %r226, 1;
	@%p18 bra 	$L__BB0_23;
	ld.param.u32 	%r652, [medianKernel_param_0];
	ld.global.f32 	%f65, [%rd4];
	mul.wide.s32 	%rd58, %r3, 4;
	add.s64 	%rd59, %rd3, %rd58;
	ld.global.f32 	%f66, [%rd59];
	shr.s32 	%r230, %r652, 1;
	mul.wide.s32 	%rd60, %r230, 4;
	add.s64 	%rd61, %rd5, %rd60;
	ld.global.f32 	%f67, [%rd61];
	sub.f32 	%f68, %f66, %f67;
	mul.f32 	%f69, %f65, %f68;
	cvt.rzi.s32.f32 	%r231, %f69;
	mul.wide.s32 	%rd62, %r659, 4;
	add.s64 	%rd63, %rd1, %rd62;
	max.s32 	%r232, %r231, 0;
	st.global.u32 	[%rd63], %r232;
	ld.global.f32 	%f70, [%rd61];
	cvt.f64.f32 	%fd508, %f70;
	mov.b16 	%rs16, 0;
	bra.uni 	$L__BB0_24;
$L__BB0_16:
	mul.wide.s32 	%rd42, %r643, 4;
	add.s64 	%rd43, %rd3, %rd42;
	ld.global.f32 	%f53, [%rd43];
	mul.wide.s32 	%rd44, %r647, 4;
	add.s64 	%rd45, %rd2, %rd44;
	st.global.f32 	[%rd45], %f53;
	mul.wide.s32 	%rd46, %r199, 4;
	add.s64 	%rd47, %rd43, %rd46;
	ld.global.f32 	%f54, [%rd47];
	st.global.f32 	[%rd45+4], %f54;
	add.s64 	%rd48, %rd47, %rd46;
	ld.global.f32 	%f55, [%rd48];
	st.global.f32 	[%rd45+8], %f55;
	add.s64 	%rd49, %rd48, %rd46;
	ld.global.f32 	%f56, [%rd49];
	st.global.f32 	[%rd45+12], %f56;
	add.s32 	%r647, %r647, 4;
	shl.b32 	%r225, %r199, 2;
	add.s32 	%r643, %r225, %r643;
	setp.lt.s32 	%p12, %r643, %r19;
	@%p12 bra 	$L__BB0_16;
	bra.uni 	$L__BB0_13;
$L__BB0_17:
	setp.le.s32 	%p17, %r691, %r650;
	@%p17 bra 	$L__BB0_14;
$L__BB0_18:
	add.s32 	%r650, %r650, 1;
	sub.s32 	%r42, %r691, %r650;
	setp.ge.s32 	%p14, %r5, %r42;
	@%p14 bra 	$L__BB0_17;
	ld.global.f32 	%f302, [%rd5];
	mov.u32 	%r651, %r5;
$L__BB0_20:
	mul.wide.s32 	%rd51, %r651, 4;
	add.s64 	%rd6, %rd2, %rd51;
	add.s32 	%r651, %r651, 1;
	ld.global.f32 	%f303, [%rd6+4];
	setp.leu.f32 	%p15, %f302, %f303;
	@%p15 bra 	$L__BB0_22;
	ld.global.f32 	%f4, [%rd6];
	st.global.f32 	[%rd6], %f303;
	st.global.f32 	[%rd6+4], %f4;
	mov.f32 	%f303, %f4;
$L__BB0_22:
	setp.lt.s32 	%p16, %r651, %r42;
	mov.f32 	%f302, %f303;
	@%p16 bra 	$L__BB0_20;
	bra.uni 	$L__BB0_17;
$L__BB0_23:
	ld.global.f32 	%f57, [%rd4];
	cvt.f64.f32 	%fd23, %f57;
	mul.wide.s32 	%rd52, %r3, 4;
	add.s64 	%rd53, %rd3, %rd52;
	ld.global.f32 	%f58, [%rd53];
	cvt.f64.f32 	%fd24, %f58;
	add.s32 	%r652, %r18, -2;
	shr.s32 	%r227, %r652, 1;
	mul.wide.s32 	%rd54, %r227, 4;
	add.s64 	%rd55, %rd5, %rd54;
	ld.global.f32 	%f59, [%rd55];
	ld.global.f32 	%f60, [%rd55+4];
	add.f32 	%f61, %f59, %f60;
	cvt.f64.f32 	%fd25, %f61;
	mul.f64 	%fd26, %fd25, 0d3FE0000000000000;
	sub.f64 	%fd27, %fd24, %fd26;
	mul.f64 	%fd28, %fd27, %fd23;
	cvt.rzi.s32.f64 	%r228, %fd28;
	mul.wide.s32 	%rd56, %r659, 4;
	add.s64 	%rd57, %rd1, %rd56;
	max.s32 	%r229, %r228, 0;
	st.global.u32 	[%rd57], %r229;
	ld.global.f32 	%f62, [%rd55];
	ld.global.f32 	%f63, [%rd55+4];
	add.f32 	%f64, %f62, %f63;
	cvt.f64.f32 	%fd29, %f64;
	mul.f64 	%fd508, %fd29, 0d3FE0000000000000;
	mov.b16 	%rs16, 1;
$L__BB0_24:
	shr.s32 	%r47, %r652, 1;
	add.s32 	%r48, %r5, 1;
	mul.lo.s32 	%r49, %r2, %r199;
	add.s32 	%r655, %r18, %r3;
	add.s32 	%r677, %r659, %r49;
	add.s32 	%r678, %r3, %r199;
	mad.lo.s32 	%r53, %r199, %r4, %r3;
	setp.ge.s32 	%p19, %r655, %r53;
	mov.u32 	%r679, %r199;
	@%p19 bra 	$L__BB0_62;
	add.s32 	%r670, %r48, %r47;
	cvt.rn.f64.s32 	%fd5, %r199;
	mul.wide.s32 	%rd153, %r2, 4;
	mov.u32 	%r679, %r199;
$L__BB0_26:
	mov.u32 	%r56, %r677;
	mul.wide.s32 	%rd64, %r655, 4;
	add.s64 	%rd65, %rd3, %rd64;
	ld.global.f32 	%f71, [%rd65];
	mul.wide.s32 	%rd66, %r647, 4;
	add.s64 	%rd67, %rd2, %rd66;
	st.global.f32 	[%rd67], %f71;
	setp.ge.s32 	%p20, %r5, %r647;
	@%p20 bra 	$L__BB0_34;
	mov.u32 	%r660, %r5;
$L__BB0_28:
	sub.s32 	%r63, %r647, %r660;
	setp.ge.s32 	%p21, %r5, %r63;
	@%p21 bra 	$L__BB0_33;
	ld.global.f32 	%f304, [%rd5];
	mov.u32 	%r661, %r5;
$L__BB0_30:
	mul.wide.s32 	%rd70, %r661, 4;
	add.s64 	%rd7, %rd2, %rd70;
	add.s32 	%r661, %r661, 1;
	ld.global.f32 	%f305, [%rd7+4];
	setp.leu.f32 	%p22, %f304, %f305;
	@%p22 bra 	$L__BB0_32;
	ld.global.f32 	%f9, [%rd7];
	st.global.f32 	[%rd7], %f305;
	st.global.f32 	[%rd7+4], %f9;
	mov.f32 	%f305, %f9;
$L__BB0_32:
	setp.lt.s32 	%p23, %r661, %r63;
	mov.f32 	%f304, %f305;
	@%p23 bra 	$L__BB0_30;
$L__BB0_33:
	add.s32 	%r660, %r660, 1;
	setp.lt.s32 	%p24, %r660, %r647;
	@%p24 bra 	$L__BB0_28;
$L__BB0_34:
	and.b16  	%rs8, %rs16, 255;
	setp.eq.s16 	%p25, %rs8, 0;
	@%p25 bra 	$L__BB0_48;
	setp.lt.s32 	%p26, %r199, 2;
	mul.wide.s32 	%rd71, %r679, 4;
	add.s64 	%rd72, %rd4, %rd71;
	ld.global.f32 	%f72, [%rd72];
	mul.wide.s32 	%rd73, %r678, 4;
	add.s64 	%rd74, %rd3, %rd73;
	ld.global.f32 	%f73, [%rd74];
	mul.wide.s32 	%rd75, %r670, 4;
	add.s64 	%rd8, %rd2, %rd75;
	ld.global.f32 	%f74, [%rd8];
	sub.f32 	%f75, %f73, %f74;
	mul.f32 	%f76, %f72, %f75;
	cvt.rzi.s32.f32 	%r233, %f76;
	mul.wide.s32 	%rd76, %r56, 4;
	add.s64 	%rd77, %rd1, %rd76;
	max.s32 	%r234, %r233, 0;
	st.global.u32 	[%rd77], %r234;
	ld.global.f32 	%f77, [%rd8];
	cvt.f64.f32 	%fd30, %f77;
	sub.f64 	%fd31, %fd30, %fd508;
	div.rn.f64 	%fd6, %fd31, %fd5;
	@%p26 bra 	$L__BB0_47;
	add.s32 	%r236, %r199, -2;
	setp.lt.u32 	%p27, %r236, 7;
	sub.s32 	%r67, %r679, %r199;
	mov.b32 	%r663, 1;
	@%p27 bra 	$L__BB0_39;
	mov.b32 	%r663, 1;
$L__BB0_38:
	.pragma "nounroll";
	add.s32 	%r238, %r67, %r663;
	mul.wide.s32 	%rd78, %r238, 4;
	add.s64 	%rd79, %rd4, %rd78;
	ld.global.f32 	%f78, [%rd79];
	cvt.f64.f32 	%fd32, %f78;
	add.s32 	%r239, %r238, %r3;
	mul.wide.s32 	%rd80, %r239, 4;
	add.s64 	%rd81, %rd3, %rd80;
	ld.global.f32 	%f79, [%rd81];
	cvt.f64.f32 	%fd33, %f79;
	cvt.rn.f64.u32 	%fd34, %r663;
	fma.rn.f64 	%fd35, %fd6, %fd34, %fd508;
	sub.f64 	%fd36, %fd33, %fd35;
	mul.f64 	%fd37, %fd36, %fd32;
	cvt.rzi.s32.f64 	%r240, %fd37;
	mad.lo.s32 	%r241, %r663, %r2, %r659;
	mul.wide.s32 	%rd82, %r241, 4;
	add.s64 	%rd83, %rd1, %rd82;
	max.s32 	%r242, %r240, 0;
	st.global.u32 	[%rd83], %r242;
	add.s32 	%r243, %r663, 1;
	ld.global.f32 	%f80, [%rd79+4];
	cvt.f64.f32 	%fd38, %f80;
	ld.global.f32 	%f81, [%rd81+4];
	cvt.f64.f32 	%fd39, %f81;
	cvt.rn.f64.u32 	%fd40, %r243;
	fma.rn.f64 	%fd41, %fd6, %fd40, %fd508;
	sub.f64 	%fd42, %fd39, %fd41;
	mul.f64 	%fd43, %fd42, %fd38;
	cvt.rzi.s32.f64 	%r244, %fd43;
	mul.wide.s32 	%rd84, %r2, 4;
	add.s64 	%rd85, %rd83, %rd84;
	max.s32 	%r245, %r244, 0;
	st.global.u32 	[%rd85], %r245;
	add.s32 	%r246, %r663, 2;
	ld.global.f32 	%f82, [%rd79+8];
	cvt.f64.f32 	%fd44, %f82;
	ld.global.f32 	%f83, [%rd81+8];
	cvt.f64.f32 	%fd45, %f83;
	cvt.rn.f64.u32 	%fd46, %r246;
	fma.rn.f64 	%fd47, %fd6, %fd46, %fd508;
	sub.f64 	%fd48, %fd45, %fd47;
	mul.f64 	%fd49, %fd48, %fd44;
	cvt.rzi.s32.f64 	%r247, %fd49;
	add.s64 	%rd86, %rd85, %rd84;
	max.s32 	%r248, %r247, 0;
	st.global.u32 	[%rd86], %r248;
	add.s32 	%r249, %r663, 3;
	ld.global.f32 	%f84, [%rd79+12];
	cvt.f64.f32 	%fd50, %f84;
	ld.global.f32 	%f85, [%rd81+12];
	cvt.f64.f32 	%fd51, %f85;
	cvt.rn.f64.u32 	%fd52, %r249;
	fma.rn.f64 	%fd53, %fd6, %fd52, %fd508;
	sub.f64 	%fd54, %fd51, %fd53;
	mul.f64 	%fd55, %fd54, %fd50;
	cvt.rzi.s32.f64 	%r250, %fd55;
	add.s64 	%rd87, %rd86, %rd84;
	max.s32 	%r251, %r250, 0;
	st.global.u32 	[%rd87], %r251;
	add.s32 	%r252, %r663, 4;
	ld.global.f32 	%f86, [%rd79+16];
	cvt.f64.f32 	%fd56, %f86;
	ld.global.f32 	%f87, [%rd81+16];
	cvt.f64.f32 	%fd57, %f87;
	cvt.rn.f64.u32 	%fd58, %r252;
	fma.rn.f64 	%fd59, %fd6, %fd58, %fd508;
	sub.f64 	%fd60, %fd57, %fd59;
	mul.f64 	%fd61, %fd60, %fd56;
	cvt.rzi.s32.f64 	%r253, %fd61;
	add.s64 	%rd88, %rd87, %rd84;
	max.s32 	%r254, %r253, 0;
	st.global.u32 	[%rd88], %r254;
	add.s32 	%r255, %r663, 5;
	ld.global.f32 	%f88, [%rd79+20];
	cvt.f64.f32 	%fd62, %f88;
	ld.global.f32 	%f89, [%rd81+20];
	cvt.f64.f32 	%fd63, %f89;
	cvt.rn.f64.u32 	%fd64, %r255;
	fma.rn.f64 	%fd65, %fd6, %fd64, %fd508;
	sub.f64 	%fd66, %fd63, %fd65;
	mul.f64 	%fd67, %fd66, %fd62;
	cvt.rzi.s32.f64 	%r256, %fd67;
	add.s64 	%rd89, %rd88, %rd84;
	max.s32 	%r257, %r256, 0;
	st.global.u32 	[%rd89], %r257;
	add.s32 	%r258, %r663, 6;
	ld.global.f32 	%f90, [%rd79+24];
	cvt.f64.f32 	%fd68, %f90;
	ld.global.f32 	%f91, [%rd81+24];
	cvt.f64.f32 	%fd69, %f91;
	cvt.rn.f64.u32 	%fd70, %r258;
	fma.rn.f64 	%fd71, %fd6, %fd70, %fd508;
	sub.f64 	%fd72, %fd69, %fd71;
	mul.f64 	%fd73, %fd72, %fd68;
	cvt.rzi.s32.f64 	%r259, %fd73;
	add.s64 	%rd90, %rd89, %rd84;
	max.s32 	%r260, %r259, 0;
	st.global.u32 	[%rd90], %r260;
	add.s32 	%r261, %r663, 7;
	ld.global.f32 	%f92, [%rd79+28];
	cvt.f64.f32 	%fd74, %f92;
	ld.global.f32 	%f93, [%rd81+28];
	cvt.f64.f32 	%fd75, %f93;
	cvt.rn.f64.u32 	%fd76, %r261;
	fma.rn.f64 	%fd77, %fd6, %fd76, %fd508;
	sub.f64 	%fd78, %fd75, %fd77;
	mul.f64 	%fd79, %fd78, %fd74;
	cvt.rzi.s32.f64 	%r262, %fd79;
	add.s64 	%rd91, %rd90, %rd84;
	max.s32 	%r263, %r262, 0;
	st.global.u32 	[%rd91], %r263;
	add.s32 	%r663, %r663, 8;
	add.s32 	%r264, %r199, -1;
	and.b32  	%r265, %r264, -8;
	setp.ne.s32 	%p28, %r261, %r265;
	@%p28 bra 	$L__BB0_38;
$L__BB0_39:
	add.s32 	%r266, %r199, -1;
	and.b32  	%r267, %r266, 7;
	setp.eq.s32 	%p29, %r267, 0;
	@%p29 bra 	$L__BB0_47;
	add.s32 	%r270, %r267, -1;
	setp.lt.u32 	%p30, %r270, 3;
	@%p30 bra 	$L__BB0_42;
	add.s32 	%r271, %r67, %r663;
	mul.wide.s32 	%rd92, %r271, 4;
	add.s64 	%rd93, %rd4, %rd92;
	ld.global.f32 	%f94, [%rd93];
	cvt.f64.f32 	%fd80, %f94;
	add.s32 	%r272, %r271, %r3;
	mul.wide.s32 	%rd94, %r272, 4;
	add.s64 	%rd95, %rd3, %rd94;
	ld.global.f32 	%f95, [%rd95];
	cvt.f64.f32 	%fd81, %f95;
	cvt.rn.f64.u32 	%fd82, %r663;
	fma.rn.f64 	%fd83, %fd6, %fd82, %fd508;
	sub.f64 	%fd84, %fd81, %fd83;
	mul.f64 	%fd85, %fd84, %fd80;
	cvt.rzi.s32.f64 	%r273, %fd85;
	mad.lo.s32 	%r274, %r663, %r2, %r659;
	mul.wide.s32 	%rd96, %r274, 4;
	add.s64 	%rd97, %rd1, %rd96;
	max.s32 	%r275, %r273, 0;
	st.global.u32 	[%rd97], %r275;
	add.s32 	%r276, %r663, 1;
	ld.global.f32 	%f96, [%rd93+4];
	cvt.f64.f32 	%fd86, %f96;
	ld.global.f32 	%f97, [%rd95+4];
	cvt.f64.f32 	%fd87, %f97;
	cvt.rn.f64.u32 	%fd88, %r276;
	fma.rn.f64 	%fd89, %fd6, %fd88, %fd508;
	sub.f64 	%fd90, %fd87, %fd89;
	mul.f64 	%fd91, %fd90, %fd86;
	cvt.rzi.s32.f64 	%r277, %fd91;
	mul.wide.s32 	%rd98, %r2, 4;
	add.s64 	%rd99, %rd97, %rd98;
	max.s32 	%r278, %r277, 0;
	st.global.u32 	[%rd99], %r278;
	add.s32 	%r279, %r663, 2;
	ld.global.f32 	%f98, [%rd93+8];
	cvt.f64.f32 	%fd92, %f98;
	ld.global.f32 	%f99, [%rd95+8];
	cvt.f64.f32 	%fd93, %f99;
	cvt.rn.f64.u32 	%fd94, %r279;
	fma.rn.f64 	%fd95, %fd6, %fd94, %fd508;
	sub.f64 	%fd96, %fd93, %fd95;
	mul.f64 	%fd97, %fd96, %fd92;
	cvt.rzi.s32.f64 	%r280, %fd97;
	add.s64 	%rd100, %rd99, %rd98;
	max.s32 	%r281, %r280, 0;
	st.global.u32 	[%rd100], %r281;
	add.s32 	%r282, %r663, 3;
	ld.global.f32 	%f100, [%rd93+12];
	cvt.f64.f32 	%fd98, %f100;
	ld.global.f32 	%f101, [%rd95+12];
	cvt.f64.f32 	%fd99, %f101;
	cvt.rn.f64.u32 	%fd100, %r282;
	fma.rn.f64 	%fd101, %fd6, %fd100, %fd508;
	sub.f64 	%fd102, %fd99, %fd101;
	mul.f64 	%fd103, %fd102, %fd98;
	cvt.rzi.s32.f64 	%r283, %fd103;
	add.s64 	%rd101, %rd100, %rd98;
	max.s32 	%r284, %r283, 0;
	st.global.u32 	[%rd101], %r284;
	add.s32 	%r663, %r663, 4;
$L__BB0_42:
	add.s32 	%r285, %r199, -1;
	and.b32  	%r286, %r285, 3;
	setp.eq.s32 	%p31, %r286, 0;
	@%p31 bra 	$L__BB0_47;
	setp.eq.s32 	%p32, %r286, 1;
	@%p32 bra 	$L__BB0_45;
	add.s32 	%r289, %r67, %r663;
	mul.wide.s32 	%rd102, %r289, 4;
	add.s64 	%rd103, %rd4, %rd102;
	ld.global.f32 	%f102, [%rd103];
	cvt.f64.f32 	%fd104, %f102;
	add.s32 	%r290, %r289, %r3;
	mul.wide.s32 	%rd104, %r290, 4;
	add.s64 	%rd105, %rd3, %rd104;
	ld.global.f32 	%f103, [%rd105];
	cvt.f64.f32 	%fd105, %f103;
	cvt.rn.f64.u32 	%fd106, %r663;
	fma.rn.f64 	%fd107, %fd6, %fd106, %fd508;
	sub.f64 	%fd108, %fd105, %fd107;
	mul.f64 	%fd109, %fd108, %fd104;
	cvt.rzi.s32.f64 	%r291, %fd109;
	mad.lo.s32 	%r292, %r663, %r2, %r659;
	mul.wide.s32 	%rd106, %r292, 4;
	add.s64 	%rd107, %rd1, %rd106;
	max.s32 	%r293, %r291, 0;
	st.global.u32 	[%rd107], %r293;
	add.s32 	%r294, %r663, 1;
	ld.global.f32 	%f104, [%rd103+4];
	cvt.f64.f32 	%fd110, %f104;
	ld.global.f32 	%f105, [%rd105+4];
	cvt.f64.f32 	%fd111, %f105;
	cvt.rn.f64.u32 	%fd112, %r294;
	fma.rn.f64 	%fd113, %fd6, %fd112, %fd508;
	sub.f64 	%fd114, %fd111, %fd113;
	mul.f64 	%fd115, %fd114, %fd110;
	cvt.rzi.s32.f64 	%r295, %fd115;
	mul.wide.s32 	%rd108, %r2, 4;
	add.s64 	%rd109, %rd107, %rd108;
	max.s32 	%r296, %r295, 0;
	st.global.u32 	[%rd109], %r296;
	add.s32 	%r663, %r663, 2;
$L__BB0_45:
	and.b32  	%r297, %r199, 1;
	setp.eq.b32 	%p33, %r297, 1;
	@%p33 bra 	$L__BB0_47;
	add.s32 	%r298, %r67, %r663;
	mul.wide.s32 	%rd110, %r298, 4;
	add.s64 	%rd111, %rd4, %rd110;
	ld.global.f32 	%f106, [%rd111];
	cvt.f64.f32 	%fd116, %f106;
	add.s32 	%r299, %r298, %r3;
	mul.wide.s32 	%rd112, %r299, 4;
	add.s64 	%rd113, %rd3, %rd112;
	ld.global.f32 	%f107, [%rd113];
	cvt.f64.f32 	%fd117, %f107;
	cvt.rn.f64.u32 	%fd118, %r663;
	fma.rn.f64 	%fd119, %fd6, %fd118, %fd508;
	sub.f64 	%fd120, %fd117, %fd119;
	mul.f64 	%fd121, %fd120, %fd116;
	cvt.rzi.s32.f64 	%r300, %fd121;
	mad.lo.s32 	%r301, %r663, %r2, %r659;
	mul.wide.s32 	%rd114, %r301, 4;
	add.s64 	%rd115, %rd1, %rd114;
	max.s32 	%r302, %r300, 0;
	st.global.u32 	[%rd115], %r302;
$L__BB0_47:
	ld.global.f32 	%f108, [%rd8];
	cvt.f64.f32 	%fd508, %f108;
	add.s32 	%r670, %r670, 1;
	mov.b16 	%rs16, 0;
	bra.uni 	$L__BB0_61;
$L__BB0_48:
	setp.lt.s32 	%p34, %r199, 2;
	mul.wide.s32 	%rd116, %r679, 4;
	add.s64 	%rd117, %rd4, %rd116;
	ld.global.f32 	%f109, [%rd117];
	cvt.f64.f32 	%fd122, %f109;
	mul.wide.s32 	%rd118, %r678, 4;
	add.s64 	%rd119, %rd3, %rd118;
	ld.global.f32 	%f110, [%rd119];
	cvt.f64.f32 	%fd123, %f110;
	mul.wide.s32 	%rd120, %r670, 4;
	add.s64 	%rd9, %rd2, %rd120;
	ld.global.f32 	%f111, [%rd9];
	ld.global.f32 	%f112, [%rd9+-4];
	add.f32 	%f113, %f111, %f112;
	cvt.f64.f32 	%fd124, %f113;
	mul.f64 	%fd125, %fd124, 0d3FE0000000000000;
	sub.f64 	%fd126, %fd123, %fd125;
	mul.f64 	%fd127, %fd126, %fd122;
	cvt.rzi.s32.f64 	%r303, %fd127;
	mul.wide.s32 	%rd121, %r56, 4;
	add.s64 	%rd122, %rd1, %rd121;
	max.s32 	%r304, %r303, 0;
	st.global.u32 	[%rd122], %r304;
	ld.global.f32 	%f114, [%rd9];
	ld.global.f32 	%f115, [%rd9+-4];
	add.f32 	%f116, %f114, %f115;
	cvt.f64.f32 	%fd128, %f116;
	mul.f64 	%fd129, %fd128, 0d3FE0000000000000;
	sub.f64 	%fd130, %fd129, %fd508;
	div.rn.f64 	%fd8, %fd130, %fd5;
	@%p34 bra 	$L__BB0_60;
	add.s32 	%r306, %r199, -2;
	setp.lt.u32 	%p35, %r306, 7;
	sub.s32 	%r76, %r679, %r199;
	mov.b32 	%r667, 1;
	@%p35 bra 	$L__BB0_52;
	mov.b32 	%r667, 1;
$L__BB0_51:
	.pragma "nounroll";
	add.s32 	%r308, %r76, %r667;
	mul.wide.s32 	%rd123, %r308, 4;
	add.s64 	%rd124, %rd4, %rd123;
	ld.global.f32 	%f117, [%rd124];
	cvt.f64.f32 	%fd131, %f117;
	add.s32 	%r309, %r308, %r3;
	mul.wide.s32 	%rd125, %r309, 4;
	add.s64 	%rd126, %rd3, %rd125;
	ld.global.f32 	%f118, [%rd126];
	cvt.f64.f32 	%fd132, %f118;
	cvt.rn.f64.u32 	%fd133, %r667;
	fma.rn.f64 	%fd134, %fd8, %fd133, %fd508;
	sub.f64 	%fd135, %fd132, %fd134;
	mul.f64 	%fd136, %fd135, %fd131;
	cvt.rzi.s32.f64 	%r310, %fd136;
	mad.lo.s32 	%r311, %r667, %r2, %r659;
	mul.wide.s32 	%rd127, %r311, 4;
	add.s64 	%rd128, %rd1, %rd127;
	max.s32 	%r312, %r310, 0;
	st.global.u32 	[%rd128], %r312;
	add.s32 	%r313, %r667, 1;
	ld.global.f32 	%f119, [%rd124+4];
	cvt.f64.f32 	%fd137, %f119;
	ld.global.f32 	%f120, [%rd126+4];
	cvt.f64.f32 	%fd138, %f120;
	cvt.rn.f64.u32 	%fd139, %r313;
	fma.rn.f64 	%fd140, %fd8, %fd139, %fd508;
	sub.f64 	%fd141, %fd138, %fd140;
	mul.f64 	%fd142, %fd141, %fd137;
	cvt.rzi.s32.f64 	%r314, %fd142;
	mul.wide.s32 	%rd129, %r2, 4;
	add.s64 	%rd130, %rd128, %rd129;
	max.s32 	%r315, %r314, 0;
	st.global.u32 	[%rd130], %r315;
	add.s32 	%r316, %r667, 2;
	ld.global.f32 	%f121, [%rd124+8];
	cvt.f64.f32 	%fd143, %f121;
	ld.global.f32 	%f122, [%rd126+8];
	cvt.f64.f32 	%fd144, %f122;
	cvt.rn.f64.u32 	%fd145, %r316;
	fma.rn.f64 	%fd146, %fd8, %fd145, %fd508;
	sub.f64 	%fd147, %fd144, %fd146;
	mul.f64 	%fd148, %fd147, %fd143;
	cvt.rzi.s32.f64 	%r317, %fd148;
	add.s64 	%rd131, %rd130, %rd129;
	max.s32 	%r318, %r317, 0;
	st.global.u32 	[%rd131], %r318;
	add.s32 	%r319, %r667, 3;
	ld.global.f32 	%f123, [%rd124+12];
	cvt.f64.f32 	%fd149, %f123;
	ld.global.f32 	%f124, [%rd126+12];
	cvt.f64.f32 	%fd150, %f124;
	cvt.rn.f64.u32 	%fd151, %r319;
	fma.rn.f64 	%fd152, %fd8, %fd151, %fd508;
	sub.f64 	%fd153, %fd150, %fd152;
	mul.f64 	%fd154, %fd153, %fd149;
	cvt.rzi.s32.f64 	%r320, %fd154;
	add.s64 	%rd132, %rd131, %rd129;
	max.s32 	%r321, %r320, 0;
	st.global.u32 	[%rd132], %r321;
	add.s32 	%r322, %r667, 4;
	ld.global.f32 	%f125, [%rd124+16];
	cvt.f64.f32 	%fd155, %f125;
	ld.global.f32 	%f126, [%rd126+16];
	cvt.f64.f32 	%fd156, %f126;
	cvt.rn.f64.u32 	%fd157, %r322;
	fma.rn.f64 	%fd158, %fd8, %fd157, %fd508;
	sub.f64 	%fd159, %fd156, %fd158;
	mul.f64 	%fd160, %fd159, %fd155;
	cvt.rzi.s32.f64 	%r323, %fd160;
	add.s64 	%rd133, %rd132, %rd129;
	max.s32 	%r324, %r323, 0;
	st.global.u32 	[%rd133], %r324;
	add.s32 	%r325, %r667, 5;
	ld.global.f32 	%f127, [%rd124+20];
	cvt.f64.f32 	%fd161, %f127;
	ld.global.f32 	%f128, [%rd126+20];
	cvt.f64.f32 	%fd162, %f128;
	cvt.rn.f64.u32 	%fd163, %r325;
	fma.rn.f64 	%fd164, %fd8, %fd163, %fd508;
	sub.f64 	%fd165, %fd162, %fd164;
	mul.f64 	%fd166, %fd165, %fd161;
	cvt.rzi.s32.f64 	%r326, %fd166;
	add.s64 	%rd134, %rd133, %rd129;
	max.s32 	%r327, %r326, 0;
	st.global.u32 	[%rd134], %r327;
	add.s32 	%r328, %r667, 6;
	ld.global.f32 	%f129, [%rd124+24];
	cvt.f64.f32 	%fd167, %f129;
	ld.global.f32 	%f130, [%rd126+24];
	cvt.f64.f32 	%fd168, %f130;
	cvt.rn.f64.u32 	%fd169, %r328;
	fma.rn.f64 	%fd170, %fd8, %fd169, %fd508;
	sub.f64 	%fd171, %fd168, %fd170;
	mul.f64 	%fd172, %fd171, %fd167;
	cvt.rzi.s32.f64 	%r329, %fd172;
	add.s64 	%rd135, %rd134, %rd129;
	max.s32 	%r330, %r329, 0;
	st.global.u32 	[%rd135], %r330;
	add.s32 	%r331, %r667, 7;
	ld.global.f32 	%f131, [%rd124+28];
	cvt.f64.f32 	%fd173, %f131;
	ld.global.f32 	%f132, [%rd126+28];
	cvt.f64.f32 	%fd174, %f132;
	cvt.rn.f64.u32 	%fd175, %r331;
	fma.rn.f64 	%fd176, %fd8, %fd175, %fd508;
	sub.f64 	%fd177, %fd174, %fd176;
	mul.f64 	%fd178, %fd177, %fd173;
	cvt.rzi.s32.f64 	%r332, %fd178;
	add.s64 	%rd136, %rd135, %rd129;
	max.s32 	%r333, %r332, 0;
	st.global.u32 	[%rd136], %r333;
	add.s32 	%r667, %r667, 8;
	add.s32 	%r334, %r199, -1;
	and.b32  	%r335, %r334, -8;
	setp.ne.s32 	%p36, %r331, %r335;
	@%p36 bra 	$L__BB0_51;
$L__BB0_52:
	add.s32 	%r336, %r199, -1;
	and.b32  	%r337, %r336, 7;
	setp.eq.s32 	%p37, %r337, 0;
	@%p37 bra 	$L__BB0_60;
	add.s32 	%r340, %r337, -1;
	setp.lt.u32 	%p38, %r340, 3;
	@%p38 bra 	$L__BB0_55;
	add.s32 	%r341, %r76, %r667;
	mul.wide.s32 	%rd137, %r341, 4;
	add.s64 	%rd138, %rd4, %rd137;
	ld.global.f32 	%f133, [%rd138];
	cvt.f64.f32 	%fd179, %f133;
	add.s32 	%r342, %r341, %r3;
	mul.wide.s32 	%rd139, %r342, 4;
	add.s64 	%rd140, %rd3, %rd139;
	ld.global.f32 	%f134, [%rd140];
	cvt.f64.f32 	%fd180, %f134;
	cvt.rn.f64.u32 	%fd181, %r667;
	fma.rn.f64 	%fd182, %fd8, %fd181, %fd508;
	sub.f64 	%fd183, %fd180, %fd182;
	mul.f64 	%fd184, %fd183, %fd179;
	cvt.rzi.s32.f64 	%r343, %fd184;
	mad.lo.s32 	%r344, %r667, %r2, %r659;
	mul.wide.s32 	%rd141, %r344, 4;
	add.s64 	%rd142, %rd1, %rd141;
	max.s32 	%r345, %r343, 0;
	st.global.u32 	[%rd142], %r345;
	add.s32 	%r346, %r667, 1;
	ld.global.f32 	%f135, [%rd138+4];
	cvt.f64.f32 	%fd185, %f135;
	ld.global.f32 	%f136, [%rd140+4];
	cvt.f64.f32 	%fd186, %f136;
	cvt.rn.f64.u32 	%fd187, %r346;
	fma.rn.f64 	%fd188, %fd8, %fd187, %fd508;
	sub.f64 	%fd189, %fd186, %fd188;
	mul.f64 	%fd190, %fd189, %fd185;
	cvt.rzi.s32.f64 	%r347, %fd190;
	add.s64 	%rd144, %rd142, %rd153;
	max.s32 	%r348, %r347, 0;
	st.global.u32 	[%rd144], %r348;
	add.s32 	%r349, %r667, 2;
	ld.global.f32 	%f137, [%rd138+8];
	cvt.f64.f32 	%fd191, %f137;
	ld.global.f32 	%f138, [%rd140+8];
	cvt.f64.f32 	%fd192, %f138;
	cvt.rn.f64.u32 	%fd193, %r349;
	fma.rn.f64 	%fd194, %fd8, %fd193, %fd508;
	sub.f64 	%fd195, %fd192, %fd194;
	mul.f64 	%fd196, %fd195, %fd191;
	cvt.rzi.s32.f64 	%r350, %fd196;
	add.s64 	%rd145, %rd144, %rd153;
	max.s32 	%r351, %r350, 0;
	st.global.u32 	[%rd145], %r351;
	add.s32 	%r352, %r667, 3;
	ld.global.f32 	%f139, [%rd138+12];
	cvt.f64.f32 	%fd197, %f139;
	ld.global.f32 	%f140, [%rd140+12];
	cvt.f64.f32 	%fd198, %f140;
	cvt.rn.f64.u32 	%fd199, %r352;
	fma.rn.f64 	%fd200, %fd8, %fd199, %fd508;
	sub.f64 	%fd201, %fd198, %fd200;
	mul.f64 	%fd202, %fd201, %fd197;
	cvt.rzi.s32.f64 	%r353, %fd202;
	add.s64 	%rd146, %rd145, %rd153;
	max.s32 	%r354, %r353, 0;
	st.global.u32 	[%rd146], %r354;
	add.s32 	%r667, %r667, 4;
$L__BB0_55:
	add.s32 	%r355, %r199, -1;
	and.b32  	%r356, %r355, 3;
	setp.eq.s32 	%p39, %r356, 0;
	@%p39 bra 	$L__BB0_60;
	setp.eq.s32 	%p40, %r356, 1;
	@%p40 bra 	$L__BB0_58;
	add.s32 	%r359, %r76, %r667;
	mul.wide.s32 	%rd147, %r359, 4;
	add.s64 	%rd148, %rd4, %rd147;
	ld.global.f32 	%f141, [%rd148];
	cvt.f64.f32 	%fd203, %f141;
	add.s32 	%r360, %r359, %r3;
	mul.wide.s32 	%rd149, %r360, 4;
	add.s64 	%rd150, %rd3, %rd149;
	ld.global.f32 	%f142, [%rd150];
	cvt.f64.f32 	%fd204, %f142;
	cvt.rn.f64.u32 	%fd205, %r667;
	fma.rn.f64 	%fd206, %fd8, %fd205, %fd508;
	sub.f64 	%fd207, %fd204, %fd206;
	mul.f64 	%fd208, %fd207, %fd203;
	cvt.rzi.s32.f64 	%r361, %fd208;
	mad.lo.s32 	%r362, %r667, %r2, %r659;
	mul.wide.s32 	%rd151, %r362, 4;
	add.s64 	%rd152, %rd1, %rd151;
	max.s32 	%r363, %r361, 0;
	st.global.u32 	[%rd152], %r363;
	add.s32 	%r364, %r667, 1;
	ld.global.f32 	%f143, [%rd148+4];
	cvt.f64.f32 	%fd209, %f143;
	ld.global.f32 	%f144, [%rd150+4];
	cvt.f64.f32 	%fd210, %f144;
	cvt.rn.f64.u32 	%fd211, %r364;
	fma.rn.f64 	%fd212, %fd8, %fd211, %fd508;
	sub.f64 	%fd213, %fd210, %fd212;
	mul.f64 	%fd214, %fd213, %fd209;
	cvt.rzi.s32.f64 	%r365, %fd214;
	add.s64 	%rd154, %rd152, %rd153;
	max.s32 	%r366, %r365, 0;
	st.global.u32 	[%rd154], %r366;
	add.s32 	%r667, %r667, 2;
$L__BB0_58:
	and.b32  	%r367, %r199, 1;
	setp.eq.b32 	%p41, %r367, 1;
	@%p41 bra 	$L__BB0_60;
	add.s32 	%r368, %r76, %r667;
	mul.wide.s32 	%rd155, %r368, 4;
	add.s64 	%rd156, %rd4, %rd155;
	ld.global.f32 	%f145, [%rd156];
	cvt.f64.f32 	%fd215, %f145;
	add.s32 	%r369, %r368, %r3;
	mul.wide.s32 	%rd157, %r369, 4;
	add.s64 	%rd158, %rd3, %rd157;
	ld.global.f32 	%f146, [%rd158];
	cvt.f64.f32 	%fd216, %f146;
	cvt.rn.f64.u32 	%fd217, %r667;
	fma.rn.f64 	%fd218, %fd8, %fd217, %fd508;
	sub.f64 	%fd219, %fd216, %fd218;
	mul.f64 	%fd220, %fd219, %fd215;
	cvt.rzi.s32.f64 	%r370, %fd220;
	mad.lo.s32 	%r371, %r667, %r2, %r659;
	mul.wide.s32 	%rd159, %r371, 4;
	add.s64 	%rd160, %rd1, %rd159;
	max.s32 	%r372, %r370, 0;
	st.global.u32 	[%rd160], %r372;
$L__BB0_60:
	ld.global.f32 	%f147, [%rd9];
	ld.global.f32 	%f148, [%rd9+4];
	add.f32 	%f149, %f147, %f148;
	cvt.f64.f32 	%fd221, %f149;
	mul.f64 	%fd508, %fd221, 0d3FE0000000000000;
	mov.b16 	%rs16, 1;
$L__BB0_61:
	add.s32 	%r679, %r679, %r199;
	add.s32 	%r647, %r647, 1;
	add.s32 	%r655, %r655, %r199;
	add.s32 	%r677, %r56, %r49;
	add.s32 	%r678, %r679, %r3;
	setp.lt.s32 	%p42, %r655, %r53;
	mov.u32 	%r659, %r56;
	@%p42 bra 	$L__BB0_26;
$L__BB0_62:
	ld.param.u32 	%r627, [medianKernel_param_0];
	add.s32 	%r690, %r691, %r627;
	sub.s32 	%r94, %r6, %r627;
	setp.ge.s32 	%p43, %r678, %r94;
	@%p43 bra 	$L__BB0_76;
	mul.wide.s32 	%rd161, %r5, 4;
	add.s64 	%rd10, %rd2, %rd161;
	cvt.rn.f64.s32 	%fd224, %r199;
	mul.wide.s32 	%rd209, %r2, 4;
$L__BB0_64:
	setp.gt.s32 	%p44, %r5, %r690;
	@%p44 bra 	$L__BB0_117;
	ld.param.u32 	%r628, [medianKernel_param_0];
	not.b32 	%r373, %r628;
	add.s32 	%r374, %r678, %r373;
	mul.wide.s32 	%rd162, %r374, 4;
	add.s64 	%rd11, %rd3, %rd162;
	mov.u32 	%r101, %r5;
$L__BB0_66:
	mul.wide.s32 	%rd163, %r101, 4;
	add.s64 	%rd12, %rd2, %rd163;
	ld.global.f32 	%f11, [%rd12];
	ld.global.f32 	%f12, [%rd11];
	setp.neu.f32 	%p45, %f11, %f12;
	mov.u32 	%r685, %r101;
	@%p45 bra 	$L__BB0_116;
	mul.wide.s32 	%rd164, %r4, 4;
	add.s64 	%rd165, %rd11, %rd164;
	ld.global.f32 	%f13, [%rd165];
	st.global.f32 	[%rd12], %f13;
	setp.ne.s32 	%p46, %r101, %r5;
	@%p46 bra 	$L__BB0_69;
	ld.global.f32 	%f150, [%rd10];
	ld.global.f32 	%f151, [%rd10+4];
	setp.ltu.f32 	%p47, %f150, %f151;
	mov.u32 	%r685, %r5;
	@%p47 bra 	$L__BB0_116;
$L__BB0_69:
	mul.wide.s32 	%rd166, %r690, 4;
	add.s64 	%rd334, %rd2, %rd166;
	setp.ne.s32 	%p48, %r101, %r690;
	@%p48 bra 	$L__BB0_71;
	ld.global.f32 	%f152, [%rd334];
	ld.global.f32 	%f153, [%rd334+-4];
	setp.gtu.f32 	%p49, %f152, %f153;
	mov.u32 	%r685, %r690;
	@%p49 bra 	$L__BB0_116;
$L__BB0_71:
	setp.ne.s32 	%p50, %r101, %r5;
	@%p50 bra 	$L__BB0_103;
	ld.global.f32 	%f306, [%rd10];
	ld.global.f32 	%f307, [%rd10+4];
	setp.leu.f32 	%p51, %f306, %f307;
	@%p51 bra 	$L__BB0_103;
	setp.le.s32 	%p71, %r690, %r5;
	mov.u32 	%r685, %r5;
	@%p71 bra 	$L__BB0_116;
	add.s32 	%r681, %r5, 1;
	mov.u64 	%rd333, %rd10;
$L__BB0_75:
	mov.u32 	%r685, %r681;
	st.global.f32 	[%rd333+4], %f306;
	st.global.f32 	[%rd333], %f307;
	mul.wide.s32 	%rd170, %r685, 4;
	add.s64 	%rd333, %rd2, %rd170;
	ld.global.f32 	%f306, [%rd333];
	add.s32 	%r681, %r685, 1;
	ld.global.f32 	%f307, [%rd333+4];
	setp.leu.f32 	%p72, %f306, %f307;
	setp.ge.s32 	%p73, %r685, %r690;
	or.pred  	%p74, %p72, %p73;
	@%p74 bra 	$L__BB0_116;
	bra.uni 	$L__BB0_75;
$L__BB0_76:
	setp.ge.s32 	%p87, %r678, %r6;
	@%p87 bra 	$L__BB0_144;
	mov.b16 	%rs18, 0;
	cvt.rn.f64.s32 	%fd17, %r199;
	mul.wide.s32 	%rd308, %r2, 4;
$L__BB0_78:
	setp.gt.s32 	%p88, %r5, %r690;
	@%p88 bra 	$L__BB0_89;
	add.s32 	%r130, %r690, 1;
	mov.u32 	%r695, %r5;
$L__BB0_80:
	ld.param.u32 	%r631, [medianKernel_param_0];
	mul.wide.s32 	%rd221, %r695, 4;
	add.s64 	%rd22, %rd2, %rd221;
	ld.global.f32 	%f36, [%rd22];
	not.b32 	%r449, %r631;
	add.s32 	%r450, %r678, %r449;
	mul.wide.s32 	%rd222, %r450, 4;
	add.s64 	%rd223, %rd3, %rd222;
	ld.global.f32 	%f191, [%rd223];
	setp.neu.f32 	%p89, %f36, %f191;
	setp.le.s32 	%p90, %r690, %r695;
	or.pred  	%p91, %p89, %p90;
	mov.u32 	%r697, %r695;
	@%p91 bra 	$L__BB0_88;
	sub.s32 	%r452, %r130, %r695;
	and.b32  	%r132, %r452, 3;
	setp.eq.s32 	%p92, %r132, 0;
	mov.u32 	%r697, %r695;
	@%p92 bra 	$L__BB0_85;
	add.s32 	%r697, %r695, 1;
	ld.global.f32 	%f192, [%rd22+4];
	st.global.f32 	[%rd22], %f192;
	st.global.f32 	[%rd22+4], %f36;
	setp.eq.s32 	%p93, %r132, 1;
	@%p93 bra 	$L__BB0_85;
	add.s32 	%r697, %r695, 2;
	ld.global.f32 	%f193, [%rd22+8];
	st.global.f32 	[%rd22+4], %f193;
	st.global.f32 	[%rd22+8], %f36;
	setp.eq.s32 	%p94, %r132, 2;
	@%p94 bra 	$L__BB0_85;
	add.s32 	%r697, %r695, 3;
	ld.global.f32 	%f194, [%rd22+12];
	st.global.f32 	[%rd22+8], %f194;
	st.global.f32 	[%rd22+12], %f36;
$L__BB0_85:
	sub.s32 	%r453, %r690, %r695;
	setp.lt.u32 	%p95, %r453, 3;
	@%p95 bra 	$L__BB0_88;
	sub.s32 	%r698, %r697, %r690;
	mov.u32 	%r699, %r697;
$L__BB0_87:
	mul.wide.s32 	%rd224, %r699, 4;
	add.s64 	%rd225, %rd2, %rd224;
	ld.global.f32 	%f195, [%rd225+4];
	st.global.f32 	[%rd225], %f195;
	ld.global.f32 	%f196, [%rd225+8];
	st.global.f32 	[%rd225+4], %f196;
	ld.global.f32 	%f197, [%rd225+12];
	st.global.f32 	[%rd225+8], %f197;
	add.s32 	%r699, %r699, 4;
	ld.global.f32 	%f198, [%rd225+16];
	st.global.f32 	[%rd225+12], %f198;
	st.global.f32 	[%rd225+16], %f36;
	add.s32 	%r698, %r698, 4;
	setp.ne.s32 	%p96, %r698, 1;
	mov.u32 	%r697, %r130;
	@%p96 bra 	$L__BB0_87;
$L__BB0_88:
	add.s32 	%r695, %r697, 1;
	setp.lt.s32 	%p97, %r697, %r690;
	@%p97 bra 	$L__BB0_80;
$L__BB0_89:
	add.s32 	%r145, %r199, -2;
	and.b16  	%rs12, %rs18, 255;
	setp.eq.s16 	%p98, %rs12, 0;
	@%p98 bra 	$L__BB0_130;
	setp.lt.s32 	%p99, %r199, 2;
	mul.wide.s32 	%rd226, %r679, 4;
	add.s64 	%rd227, %rd4, %rd226;
	ld.global.f32 	%f199, [%rd227];
	mul.wide.s32 	%rd228, %r678, 4;
	add.s64 	%rd229, %rd3, %rd228;
	ld.global.f32 	%f200, [%rd229];
	mul.wide.s32 	%rd230, %r691, 4;
	add.s64 	%rd23, %rd2, %rd230;
	ld.global.f32 	%f201, [%rd23];
	sub.f32 	%f202, %f200, %f201;
	mul.f32 	%f203, %f199, %f202;
	cvt.rzi.s32.f32 	%r454, %f203;
	mul.wide.s32 	%rd231, %r677, 4;
	add.s64 	%rd232, %rd1, %rd231;
	max.s32 	%r455, %r454, 0;
	st.global.u32 	[%rd232], %r455;
	ld.global.f32 	%f204, [%rd23];
	cvt.f64.f32 	%fd315, %f204;
	sub.f64 	%fd316, %fd315, %fd508;
	div.rn.f64 	%fd18, %fd316, %fd17;
	@%p99 bra 	$L__BB0_102;
	setp.lt.u32 	%p100, %r145, 7;
	sub.s32 	%r146, %r679, %r199;
	sub.s32 	%r147, %r678, %r199;
	mov.b32 	%r702, 1;
	@%p100 bra 	$L__BB0_94;
	mov.b32 	%r702, 1;
$L__BB0_93:
	.pragma "nounroll";
	add.s32 	%r458, %r146, %r702;
	mul.wide.s32 	%rd233, %r458, 4;
	add.s64 	%rd234, %rd4, %rd233;
	ld.global.f32 	%f205, [%rd234];
	cvt.f64.f32 	%fd317, %f205;
	add.s32 	%r459, %r147, %r702;
	mul.wide.s32 	%rd235, %r459, 4;
	add.s64 	%rd236, %rd3, %rd235;
	ld.global.f32 	%f206, [%rd236];
	cvt.f64.f32 	%fd318, %f206;
	cvt.rn.f64.u32 	%fd319, %r702;
	fma.rn.f64 	%fd320, %fd18, %fd319, %fd508;
	sub.f64 	%fd321, %fd318, %fd320;
	mul.f64 	%fd322, %fd321, %fd317;
	cvt.rzi.s32.f64 	%r460, %fd322;
	sub.s32 	%r461, %r677, %r49;
	mad.lo.s32 	%r462, %r702, %r2, %r461;
	mul.wide.s32 	%rd237, %r462, 4;
	add.s64 	%rd238, %rd1, %rd237;
	max.s32 	%r463, %r460, 0;
	st.global.u32 	[%rd238], %r463;
	add.s32 	%r464, %r702, 1;
	ld.global.f32 	%f207, [%rd234+4];
	cvt.f64.f32 	%fd323, %f207;
	ld.global.f32 	%f208, [%rd236+4];
	cvt.f64.f32 	%fd324, %f208;
	cvt.rn.f64.u32 	%fd325, %r464;
	fma.rn.f64 	%fd326, %fd18, %fd325, %fd508;
	sub.f64 	%fd327, %fd324, %fd326;
	mul.f64 	%fd328, %fd327, %fd323;
	cvt.rzi.s32.f64 	%r465, %fd328;
	add.s64 	%rd240, %rd238, %rd308;
	max.s32 	%r466, %r465, 0;
	st.global.u32 	[%rd240], %r466;
	add.s32 	%r467, %r702, 2;
	ld.global.f32 	%f209, [%rd234+8];
	cvt.f64.f32 	%fd329, %f209;
	ld.global.f32 	%f210, [%rd236+8];
	cvt.f64.f32 	%fd330, %f210;
	cvt.rn.f64.u32 	%fd331, %r467;
	fma.rn.f64 	%fd332, %fd18, %fd331, %fd508;
	sub.f64 	%fd333, %fd330, %fd332;
	mul.f64 	%fd334, %fd333, %fd329;
	cvt.rzi.s32.f64 	%r468, %fd334;
	add.s64 	%rd241, %rd240, %rd308;
	max.s32 	%r469, %r468, 0;
	st.global.u32 	[%rd241], %r469;
	add.s32 	%r470, %r702, 3;
	ld.global.f32 	%f211, [%rd234+12];
	cvt.f64.f32 	%fd335, %f211;
	ld.global.f32 	%f212, [%rd236+12];
	cvt.f64.f32 	%fd336, %f212;
	cvt.rn.f64.u32 	%fd337, %r470;
	fma.rn.f64 	%fd338, %fd18, %fd337, %fd508;
	sub.f64 	%fd339, %fd336, %fd338;
	mul.f64 	%fd340, %fd339, %fd335;
	cvt.rzi.s32.f64 	%r471, %fd340;
	add.s64 	%rd242, %rd241, %rd308;
	max.s32 	%r472, %r471, 0;
	st.global.u32 	[%rd242], %r472;
	add.s32 	%r473, %r702, 4;
	ld.global.f32 	%f213, [%rd234+16];
	cvt.f64.f32 	%fd341, %f213;
	ld.global.f32 	%f214, [%rd236+16];
	cvt.f64.f32 	%fd342, %f214;
	cvt.rn.f64.u32 	%fd343, %r473;
	fma.rn.f64 	%fd344, %fd18, %fd343, %fd508;
	sub.f64 	%fd345, %fd342, %fd344;
	mul.f64 	%fd346, %fd345, %fd341;
	cvt.rzi.s32.f64 	%r474, %fd346;
	add.s64 	%rd243, %rd242, %rd308;
	max.s32 	%r475, %r474, 0;
	st.global.u32 	[%rd243], %r475;
	add.s32 	%r476, %r702, 5;
	ld.global.f32 	%f215, [%rd234+20];
	cvt.f64.f32 	%fd347, %f215;
	ld.global.f32 	%f216, [%rd236+20];
	cvt.f64.f32 	%fd348, %f216;
	cvt.rn.f64.u32 	%fd349, %r476;
	fma.rn.f64 	%fd350, %fd18, %fd349, %fd508;
	sub.f64 	%fd351, %fd348, %fd350;
	mul.f64 	%fd352, %fd351, %fd347;
	cvt.rzi.s32.f64 	%r477, %fd352;
	add.s64 	%rd244, %rd243, %rd308;
	max.s32 	%r478, %r477, 0;
	st.global.u32 	[%rd244], %r478;
	add.s32 	%r479, %r702, 6;
	ld.global.f32 	%f217, [%rd234+24];
	cvt.f64.f32 	%fd353, %f217;
	ld.global.f32 	%f218, [%rd236+24];
	cvt.f64.f32 	%fd354, %f218;
	cvt.rn.f64.u32 	%fd355, %r479;
	fma.rn.f64 	%fd356, %fd18, %fd355, %fd508;
	sub.f64 	%fd357, %fd354, %fd356;
	mul.f64 	%fd358, %fd357, %fd353;
	cvt.rzi.s32.f64 	%r480, %fd358;
	add.s64 	%rd245, %rd244, %rd308;
	max.s32 	%r481, %r480, 0;
	st.global.u32 	[%rd245], %r481;
	add.s32 	%r482, %r702, 7;
	ld.global.f32 	%f219, [%rd234+28];
	cvt.f64.f32 	%fd359, %f219;
	ld.global.f32 	%f220, [%rd236+28];
	cvt.f64.f32 	%fd360, %f220;
	cvt.rn.f64.u32 	%fd361, %r482;
	fma.rn.f64 	%fd362, %fd18, %fd361, %fd508;
	sub.f64 	%fd363, %fd360, %fd362;
	mul.f64 	%fd364, %fd363, %fd359;
	cvt.rzi.s32.f64 	%r483, %fd364;
	add.s64 	%rd246, %rd245, %rd308;
	max.s32 	%r484, %r483, 0;
	st.global.u32 	[%rd246], %r484;
	add.s32 	%r702, %r702, 8;
	add.s32 	%r485, %r199, -1;
	and.b32  	%r486, %r485, -8;
	setp.ne.s32 	%p101, %r482, %r486;
	@%p101 bra 	$L__BB0_93;
$L__BB0_94:
	add.s32 	%r487, %r199, -1;
	and.b32  	%r488, %r487, 7;
	setp.eq.s32 	%p102, %r488, 0;
	@%p102 bra 	$L__BB0_102;
	add.s32 	%r491, %r488, -1;
	setp.lt.u32 	%p103, %r491, 3;
	@%p103 bra 	$L__BB0_97;
	add.s32 	%r492, %r146, %r702;
	mul.wide.s32 	%rd247, %r492, 4;
	add.s64 	%rd248, %rd4, %rd247;
	ld.global.f32 	%f221, [%rd248];
	cvt.f64.f32 	%fd365, %f221;
	add.s32 	%r493, %r147, %r702;
	mul.wide.s32 	%rd249, %r493, 4;
	add.s64 	%rd250, %rd3, %rd249;
	ld.global.f32 	%f222, [%rd250];
	cvt.f64.f32 	%fd366, %f222;
	cvt.rn.f64.u32 	%fd367, %r702;
	fma.rn.f64 	%fd368, %fd18, %fd367, %fd508;
	sub.f64 	%fd369, %fd366, %fd368;
	mul.f64 	%fd370, %fd369, %fd365;
	cvt.rzi.s32.f64 	%r494, %fd370;
	sub.s32 	%r495, %r677, %r49;
	mad.lo.s32 	%r496, %r702, %r2, %r495;
	mul.wide.s32 	%rd251, %r496, 4;
	add.s64 	%rd252, %rd1, %rd251;
	max.s32 	%r497, %r494, 0;
	st.global.u32 	[%rd252], %r497;
	add.s32 	%r498, %r702, 1;
	ld.global.f32 	%f223, [%rd248+4];
	cvt.f64.f32 	%fd371, %f223;
	ld.global.f32 	%f224, [%rd250+4];
	cvt.f64.f32 	%fd372, %f224;
	cvt.rn.f64.u32 	%fd373, %r498;
	fma.rn.f64 	%fd374, %fd18, %fd373, %fd508;
	sub.f64 	%fd375, %fd372, %fd374;
	mul.f64 	%fd376, %fd375, %fd371;
	cvt.rzi.s32.f64 	%r499, %fd376;
	add.s64 	%rd254, %rd252, %rd308;
	max.s32 	%r500, %r499, 0;
	st.global.u32 	[%rd254], %r500;
	add.s32 	%r501, %r702, 2;
	ld.global.f32 	%f225, [%rd248+8];
	cvt.f64.f32 	%fd377, %f225;
	ld.global.f32 	%f226, [%rd250+8];
	cvt.f64.f32 	%fd378, %f226;
	cvt.rn.f64.u32 	%fd379, %r501;
	fma.rn.f64 	%fd380, %fd18, %fd379, %fd508;
	sub.f64 	%fd381, %fd378, %fd380;
	mul.f64 	%fd382, %fd381, %fd377;
	cvt.rzi.s32.f64 	%r502, %fd382;
	add.s64 	%rd255, %rd254, %rd308;
	max.s32 	%r503, %r502, 0;
	st.global.u32 	[%rd255], %r503;
	add.s32 	%r504, %r702, 3;
	ld.global.f32 	%f227, [%rd248+12];
	cvt.f64.f32 	%fd383, %f227;
	ld.global.f32 	%f228, [%rd250+12];
	cvt.f64.f32 	%fd384, %f228;
	cvt.rn.f64.u32 	%fd385, %r504;
	fma.rn.f64 	%fd386, %fd18, %fd385, %fd508;
	sub.f64 	%fd387, %fd384, %fd386;
	mul.f64 	%fd388, %fd387, %fd383;
	cvt.rzi.s32.f64 	%r505, %fd388;
	add.s64 	%rd256, %rd255, %rd308;
	max.s32 	%r506, %r505, 0;
	st.global.u32 	[%rd256], %r506;
	add.s32 	%r702, %r702, 4;
$L__BB0_97:
	and.b32  	%r508, %r487, 3;
	setp.eq.s32 	%p104, %r508, 0;
	@%p104 bra 	$L__BB0_102;
	setp.eq.s32 	%p105, %r508, 1;
	@%p105 bra 	$L__BB0_100;
	add.s32 	%r511, %r146, %r702;
	mul.wide.s32 	%rd257, %r511, 4;
	add.s64 	%rd258, %rd4, %rd257;
	ld.global.f32 	%f229, [%rd258];
	cvt.f64.f32 	%fd389, %f229;
	add.s32 	%r512, %r147, %r702;
	mul.wide.s32 	%rd259, %r512, 4;
	add.s64 	%rd260, %rd3, %rd259;
	ld.global.f32 	%f230, [%rd260];
	cvt.f64.f32 	%fd390, %f230;
	cvt.rn.f64.u32 	%fd391, %r702;
	fma.rn.f64 	%fd392, %fd18, %fd391, %fd508;
	sub.f64 	%fd393, %fd390, %fd392;
	mul.f64 	%fd394, %fd393, %fd389;
	cvt.rzi.s32.f64 	%r513, %fd394;
	sub.s32 	%r514, %r677, %r49;
	mad.lo.s32 	%r515, %r702, %r2, %r514;
	mul.wide.s32 	%rd261, %r515, 4;
	add.s64 	%rd262, %rd1, %rd261;
	max.s32 	%r516, %r513, 0;
	st.global.u32 	[%rd262], %r516;
	add.s32 	%r517, %r702, 1;
	ld.global.f32 	%f231, [%rd258+4];
	cvt.f64.f32 	%fd395, %f231;
	ld.global.f32 	%f232, [%rd260+4];
	cvt.f64.f32 	%fd396, %f232;
	cvt.rn.f64.u32 	%fd397, %r517;
	fma.rn.f64 	%fd398, %fd18, %fd397, %fd508;
	sub.f64 	%fd399, %fd396, %fd398;
	mul.f64 	%fd400, %fd399, %fd395;
	cvt.rzi.s32.f64 	%r518, %fd400;
	add.s64 	%rd264, %rd262, %rd308;
	max.s32 	%r519, %r518, 0;
	st.global.u32 	[%rd264], %r519;
	add.s32 	%r702, %r702, 2;
$L__BB0_100:
	and.b32  	%r520, %r199, 1;
	setp.eq.b32 	%p106, %r520, 1;
	@%p106 bra 	$L__BB0_102;
	add.s32 	%r521, %r146, %r702;
	mul.wide.s32 	%rd265, %r521, 4;
	add.s64 	%rd266, %rd4, %rd265;
	ld.global.f32 	%f233, [%rd266];
	cvt.f64.f32 	%fd401, %f233;
	add.s32 	%r522, %r147, %r702;
	mul.wide.s32 	%rd267, %r522, 4;
	add.s64 	%rd268, %rd3, %rd267;
	ld.global.f32 	%f234, [%rd268];
	cvt.f64.f32 	%fd402, %f234;
	cvt.rn.f64.u32 	%fd403, %r702;
	fma.rn.f64 	%fd404, %fd18, %fd403, %fd508;
	sub.f64 	%fd405, %fd402, %fd404;
	mul.f64 	%fd406, %fd405, %fd401;
	cvt.rzi.s32.f64 	%r523, %fd406;
	sub.s32 	%r524, %r677, %r49;
	mad.lo.s32 	%r525, %r702, %r2, %r524;
	mul.wide.s32 	%rd269, %r525, 4;
	add.s64 	%rd270, %rd1, %rd269;
	max.s32 	%r526, %r523, 0;
	st.global.u32 	[%rd270], %r526;
$L__BB0_102:
	ld.global.f32 	%f235, [%rd23];
	cvt.f64.f32 	%fd508, %f235;
	add.s32 	%r691, %r691, 1;
	mov.b16 	%rs18, 0;
	bra.uni 	$L__BB0_143;
$L__BB0_103:
	setp.ne.s32 	%p52, %r101, %r690;
	@%p52 bra 	$L__BB0_108;
	ld.global.f32 	%f308, [%rd334];
	ld.global.f32 	%f309, [%rd334+-4];
	setp.geu.f32 	%p53, %f308, %f309;
	@%p53 bra 	$L__BB0_108;
	setp.le.s32 	%p67, %r690, %r5;
	mov.u32 	%r685, %r690;
	@%p67 bra 	$L__BB0_116;
	mov.u32 	%r685, %r690;
$L__BB0_107:
	add.s32 	%r685, %r685, -1;
	st.global.f32 	[%rd334+-4], %f308;
	st.global.f32 	[%rd334], %f309;
	mul.wide.s32 	%rd169, %r685, 4;
	add.s64 	%rd334, %rd2, %rd169;
	ld.global.f32 	%f308, [%rd334];
	ld.global.f32 	%f309, [%rd334+-4];
	setp.geu.f32 	%p68, %f308, %f309;
	setp.le.s32 	%p69, %r685, %r5;
	or.pred  	%p70, %p68, %p69;
	@%p70 bra 	$L__BB0_116;
	bra.uni 	$L__BB0_107;
$L__BB0_108:
	ld.global.f32 	%f311, [%rd12+4];
	setp.eq.f32 	%p54, %f13, %f311;
	mov.u32 	%r685, %r101;
	@%p54 bra 	$L__BB0_116;
	ld.global.f32 	%f313, [%rd12+-4];
	setp.eq.f32 	%p55, %f13, %f313;
	mov.u32 	%r685, %r101;
	@%p55 bra 	$L__BB0_116;
	setp.gt.f32 	%p56, %f13, %f311;
	@%p56 bra 	$L__BB0_113;
	setp.geu.f32 	%p57, %f13, %f313;
	setp.le.s32 	%p58, %r101, %r5;
	or.pred  	%p59, %p57, %p58;
	mov.u32 	%r685, %r101;
	@%p59 bra 	$L__BB0_116;
$L__BB0_112:
	add.s32 	%r685, %r685, -1;
	st.global.f32 	[%rd12+-4], %f13;
	st.global.f32 	[%rd12], %f313;
	mul.wide.s32 	%rd167, %r685, 4;
	add.s64 	%rd12, %rd2, %rd167;
	ld.global.f32 	%f13, [%rd12];
	ld.global.f32 	%f313, [%rd12+-4];
	setp.lt.f32 	%p60, %f13, %f313;
	setp.gt.s32 	%p61, %r685, %r5;
	and.pred  	%p62, %p60, %p61;
	@%p62 bra 	$L__BB0_112;
	bra.uni 	$L__BB0_116;
$L__BB0_113:
	setp.ge.s32 	%p63, %r101, %r690;
	mov.u32 	%r685, %r101;
	@%p63 bra 	$L__BB0_116;
	mov.u32 	%r685, %r101;
$L__BB0_115:
	add.s32 	%r685, %r685, 1;
	st.global.f32 	[%rd12+4], %f13;
	st.global.f32 	[%rd12], %f311;
	mul.wide.s32 	%rd168, %r685, 4;
	add.s64 	%rd12, %rd2, %rd168;
	ld.global.f32 	%f13, [%rd12];
	ld.global.f32 	%f311, [%rd12+4];
	setp.leu.f32 	%p64, %f13, %f311;
	setp.ge.s32 	%p65, %r685, %r690;
	or.pred  	%p66, %p64, %p65;
	@%p66 bra 	$L__BB0_116;
	bra.uni 	$L__BB0_115;
$L__BB0_116:
	setp.neu.f32 	%p75, %f11, %f12;
	add.s32 	%r101, %r685, 1;
	setp.lt.s32 	%p76, %r685, %r690;
	and.pred  	%p77, %p75, %p76;
	@%p77 bra 	$L__BB0_66;
$L__BB0_117:
	ld.param.u32 	%r629, [medianKernel_param_0];
	setp.lt.s32 	%p78, %r199, 2;
	mul.wide.s32 	%rd171, %r679, 4;
	add.s64 	%rd172, %rd4, %rd171;
	ld.global.f32 	%f154, [%rd172];
	mul.wide.s32 	%rd173, %r678, 4;
	add.s64 	%rd174, %rd3, %rd173;
	ld.global.f32 	%f155, [%rd174];
	mul.wide.s32 	%rd175, %r629, 4;
	add.s64 	%rd176, %rd10, %rd175;
	ld.global.f32 	%f156, [%rd176];
	sub.f32 	%f157, %f155, %f156;
	mul.f32 	%f158, %f154, %f157;
	cvt.rzi.s32.f32 	%r375, %f158;
	mul.wide.s32 	%rd177, %r677, 4;
	add.s64 	%rd178, %rd1, %rd177;
	max.s32 	%r376, %r375, 0;
	st.global.u32 	[%rd178], %r376;
	ld.global.f32 	%f159, [%rd176];
	cvt.f64.f32 	%fd222, %f159;
	sub.f64 	%fd223, %fd222, %fd508;
	div.rn.f64 	%fd14, %fd223, %fd224;
	@%p78 bra 	$L__BB0_129;
	add.s32 	%r378, %r199, -2;
	setp.lt.u32 	%p79, %r378, 7;
	sub.s32 	%r113, %r679, %r199;
	sub.s32 	%r114, %r678, %r199;
	mov.b32 	%r687, 1;
	@%p79 bra 	$L__BB0_121;
	mov.b32 	%r687, 1;
$L__BB0_120:
	.pragma "nounroll";
	add.s32 	%r380, %r113, %r687;
	mul.wide.s32 	%rd179, %r380, 4;
	add.s64 	%rd180, %rd4, %rd179;
	ld.global.f32 	%f160, [%rd180];
	cvt.f64.f32 	%fd225, %f160;
	add.s32 	%r381, %r114, %r687;
	mul.wide.s32 	%rd181, %r381, 4;
	add.s64 	%rd182, %rd3, %rd181;
	ld.global.f32 	%f161, [%rd182];
	cvt.f64.f32 	%fd226, %f161;
	cvt.rn.f64.u32 	%fd227, %r687;
	fma.rn.f64 	%fd228, %fd14, %fd227, %fd508;
	sub.f64 	%fd229, %fd226, %fd228;
	mul.f64 	%fd230, %fd229, %fd225;
	cvt.rzi.s32.f64 	%r382, %fd230;
	sub.s32 	%r383, %r677, %r49;
	mad.lo.s32 	%r384, %r687, %r2, %r383;
	mul.wide.s32 	%rd183, %r384, 4;
	add.s64 	%rd184, %rd1, %rd183;
	max.s32 	%r385, %r382, 0;
	st.global.u32 	[%rd184], %r385;
	add.s32 	%r386, %r687, 1;
	ld.global.f32 	%f162, [%rd180+4];
	cvt.f64.f32 	%fd231, %f162;
	ld.global.f32 	%f163, [%rd182+4];
	cvt.f64.f32 	%fd232, %f163;
	cvt.rn.f64.u32 	%fd233, %r386;
	fma.rn.f64 	%fd234, %fd14, %fd233, %fd508;
	sub.f64 	%fd235, %fd232, %fd234;
	mul.f64 	%fd236, %fd235, %fd231;
	cvt.rzi.s32.f64 	%r387, %fd236;
	mul.wide.s32 	%rd185, %r2, 4;
	add.s64 	%rd186, %rd184, %rd185;
	max.s32 	%r388, %r387, 0;
	st.global.u32 	[%rd186], %r388;
	add.s32 	%r389, %r687, 2;
	ld.global.f32 	%f164, [%rd180+8];
	cvt.f64.f32 	%fd237, %f164;
	ld.global.f32 	%f165, [%rd182+8];
	cvt.f64.f32 	%fd238, %f165;
	cvt.rn.f64.u32 	%fd239, %r389;
	fma.rn.f64 	%fd240, %fd14, %fd239, %fd508;
	sub.f64 	%fd241, %fd238, %fd240;
	mul.f64 	%fd242, %fd241, %fd237;
	cvt.rzi.s32.f64 	%r390, %fd242;
	add.s64 	%rd187, %rd186, %rd185;
	max.s32 	%r391, %r390, 0;
	st.global.u32 	[%rd187], %r391;
	add.s32 	%r392, %r687, 3;
	ld.global.f32 	%f166, [%rd180+12];
	cvt.f64.f32 	%fd243, %f166;
	ld.global.f32 	%f167, [%rd182+12];
	cvt.f64.f32 	%fd244, %f167;
	cvt.rn.f64.u32 	%fd245, %r392;
	fma.rn.f64 	%fd246, %fd14, %fd245, %fd508;
	sub.f64 	%fd247, %fd244, %fd246;
	mul.f64 	%fd248, %fd247, %fd243;
	cvt.rzi.s32.f64 	%r393, %fd248;
	add.s64 	%rd188, %rd187, %rd185;
	max.s32 	%r394, %r393, 0;
	st.global.u32 	[%rd188], %r394;
	add.s32 	%r395, %r687, 4;
	ld.global.f32 	%f168, [%rd180+16];
	cvt.f64.f32 	%fd249, %f168;
	ld.global.f32 	%f169, [%rd182+16];
	cvt.f64.f32 	%fd250, %f169;
	cvt.rn.f64.u32 	%fd251, %r395;
	fma.rn.f64 	%fd252, %fd14, %fd251, %fd508;
	sub.f64 	%fd253, %fd250, %fd252;
	mul.f64 	%fd254, %fd253, %fd249;
	cvt.rzi.s32.f64 	%r396, %fd254;
	add.s64 	%rd189, %rd188, %rd185;
	max.s32 	%r397, %r396, 0;
	st.global.u32 	[%rd189], %r397;
	add.s32 	%r398, %r687, 5;
	ld.global.f32 	%f170, [%rd180+20];
	cvt.f64.f32 	%fd255, %f170;
	ld.global.f32 	%f171, [%rd182+20];
	cvt.f64.f32 	%fd256, %f171;
	cvt.rn.f64.u32 	%fd257, %r398;
	fma.rn.f64 	%fd258, %fd14, %fd257, %fd508;
	sub.f64 	%fd259, %fd256, %fd258;
	mul.f64 	%fd260, %fd259, %fd255;
	cvt.rzi.s32.f64 	%r399, %fd260;
	add.s64 	%rd190, %rd189, %rd185;
	max.s32 	%r400, %r399, 0;
	st.global.u32 	[%rd190], %r400;
	add.s32 	%r401, %r687, 6;
	ld.global.f32 	%f172, [%rd180+24];
	cvt.f64.f32 	%fd261, %f172;
	ld.global.f32 	%f173, [%rd182+24];
	cvt.f64.f32 	%fd262, %f173;
	cvt.rn.f64.u32 	%fd263, %r401;
	fma.rn.f64 	%fd264, %fd14, %fd263, %fd508;
	sub.f64 	%fd265, %fd262, %fd264;
	mul.f64 	%fd266, %fd265, %fd261;
	cvt.rzi.s32.f64 	%r402, %fd266;
	add.s64 	%rd191, %rd190, %rd185;
	max.s32 	%r403, %r402, 0;
	st.global.u32 	[%rd191], %r403;
	add.s32 	%r404, %r687, 7;
	ld.global.f32 	%f174, [%rd180+28];
	cvt.f64.f32 	%fd267, %f174;
	ld.global.f32 	%f175, [%rd182+28];
	cvt.f64.f32 	%fd268, %f175;
	cvt.rn.f64.u32 	%fd269, %r404;
	fma.rn.f64 	%fd270, %fd14, %fd269, %fd508;
	sub.f64 	%fd271, %fd268, %fd270;
	mul.f64 	%fd272, %fd271, %fd267;
	cvt.rzi.s32.f64 	%r405, %fd272;
	add.s64 	%rd192, %rd191, %rd185;
	max.s32 	%r406, %r405, 0;
	st.global.u32 	[%rd192], %r406;
	add.s32 	%r687, %r687, 8;
	add.s32 	%r407, %r199, -1;
	and.b32  	%r408, %r407, -8;
	setp.ne.s32 	%p80, %r404, %r408;
	@%p80 bra 	$L__BB0_120;
$L__BB0_121:
	add.s32 	%r409, %r199, -1;
	and.b32  	%r410, %r409, 7;
	setp.eq.s32 	%p81, %r410, 0;
	@%p81 bra 	$L__BB0_129;
	add.s32 	%r413, %r410, -1;
	setp.lt.u32 	%p82, %r413, 3;
	@%p82 bra 	$L__BB0_124;
	add.s32 	%r414, %r113, %r687;
	mul.wide.s32 	%rd193, %r414, 4;
	add.s64 	%rd194, %rd4, %rd193;
	ld.global.f32 	%f176, [%rd194];
	cvt.f64.f32 	%fd273, %f176;
	add.s32 	%r415, %r114, %r687;
	mul.wide.s32 	%rd195, %r415, 4;
	add.s64 	%rd196, %rd3, %rd195;
	ld.global.f32 	%f177, [%rd196];
	cvt.f64.f32 	%fd274, %f177;
	cvt.rn.f64.u32 	%fd275, %r687;
	fma.rn.f64 	%fd276, %fd14, %fd275, %fd508;
	sub.f64 	%fd277, %fd274, %fd276;
	mul.f64 	%fd278, %fd277, %fd273;
	cvt.rzi.s32.f64 	%r416, %fd278;
	sub.s32 	%r417, %r677, %r49;
	mad.lo.s32 	%r418, %r687, %r2, %r417;
	mul.wide.s32 	%rd197, %r418, 4;
	add.s64 	%rd198, %rd1, %rd197;
	max.s32 	%r419, %r416, 0;
	st.global.u32 	[%rd198], %r419;
	add.s32 	%r420, %r687, 1;
	ld.global.f32 	%f178, [%rd194+4];
	cvt.f64.f32 	%fd279, %f178;
	ld.global.f32 	%f179, [%rd196+4];
	cvt.f64.f32 	%fd280, %f179;
	cvt.rn.f64.u32 	%fd281, %r420;
	fma.rn.f64 	%fd282, %fd14, %fd281, %fd508;
	sub.f64 	%fd283, %fd280, %fd282;
	mul.f64 	%fd284, %fd283, %fd279;
	cvt.rzi.s32.f64 	%r421, %fd284;
	add.s64 	%rd200, %rd198, %rd209;
	max.s32 	%r422, %r421, 0;
	st.global.u32 	[%rd200], %r422;
	add.s32 	%r423, %r687, 2;
	ld.global.f32 	%f180, [%rd194+8];
	cvt.f64.f32 	%fd285, %f180;
	ld.global.f32 	%f181, [%rd196+8];
	cvt.f64.f32 	%fd286, %f181;
	cvt.rn.f64.u32 	%fd287, %r423;
	fma.rn.f64 	%fd288, %fd14, %fd287, %fd508;
	sub.f64 	%fd289, %fd286, %fd288;
	mul.f64 	%fd290, %fd289, %fd285;
	cvt.rzi.s32.f64 	%r424, %fd290;
	add.s64 	%rd201, %rd200, %rd209;
	max.s32 	%r425, %r424, 0;
	st.global.u32 	[%rd201], %r425;
	add.s32 	%r426, %r687, 3;
	ld.global.f32 	%f182, [%rd194+12];
	cvt.f64.f32 	%fd291, %f182;
	ld.global.f32 	%f183, [%rd196+12];
	cvt.f64.f32 	%fd292, %f183;
	cvt.rn.f64.u32 	%fd293, %r426;
	fma.rn.f64 	%fd294, %fd14, %fd293, %fd508;
	sub.f64 	%fd295, %fd292, %fd294;
	mul.f64 	%fd296, %fd295, %fd291;
	cvt.rzi.s32.f64 	%r427, %fd296;
	add.s64 	%rd202, %rd201, %rd209;
	max.s32 	%r428, %r427, 0;
	st.global.u32 	[%rd202], %r428;
	add.s32 	%r687, %r687, 4;
$L__BB0_124:
	and.b32  	%r430, %r409, 3;
	setp.eq.s32 	%p83, %r430, 0;
	@%p83 bra 	$L__BB0_129;
	setp.eq.s32 	%p84, %r430, 1;
	@%p84 bra 	$L__BB0_127;
	add.s32 	%r433, %r113, %r687;
	mul.wide.s32 	%rd203, %r433, 4;
	add.s64 	%rd204, %rd4, %rd203;
	ld.global.f32 	%f184, [%rd204];
	cvt.f64.f32 	%fd297, %f184;
	add.s32 	%r434, %r114, %r687;
	mul.wide.s32 	%rd205, %r434, 4;
	add.s64 	%rd206, %rd3, %rd205;
	ld.global.f32 	%f185, [%rd206];
	cvt.f64.f32 	%fd298, %f185;
	cvt.rn.f64.u32 	%fd299, %r687;
	fma.rn.f64 	%fd300, %fd14, %fd299, %fd508;
	sub.f64 	%fd301, %fd298, %fd300;
	mul.f64 	%fd302, %fd301, %fd297;
	cvt.rzi.s32.f64 	%r435, %fd302;
	sub.s32 	%r436, %r677, %r49;
	mad.lo.s32 	%r437, %r687, %r2, %r436;
	mul.wide.s32 	%rd207, %r437, 4;
	add.s64 	%rd208, %rd1, %rd207;
	max.s32 	%r438, %r435, 0;
	st.global.u32 	[%rd208], %r438;
	add.s32 	%r439, %r687, 1;
	ld.global.f32 	%f186, [%rd204+4];
	cvt.f64.f32 	%fd303, %f186;
	ld.global.f32 	%f187, [%rd206+4];
	cvt.f64.f32 	%fd304, %f187;
	cvt.rn.f64.u32 	%fd305, %r439;
	fma.rn.f64 	%fd306, %fd14, %fd305, %fd508;
	sub.f64 	%fd307, %fd304, %fd306;
	mul.f64 	%fd308, %fd307, %fd303;
	cvt.rzi.s32.f64 	%r440, %fd308;
	add.s64 	%rd210, %rd208, %rd209;
	max.s32 	%r441, %r440, 0;
	st.global.u32 	[%rd210], %r441;
	add.s32 	%r687, %r687, 2;
$L__BB0_127:
	and.b32  	%r442, %r199, 1;
	setp.eq.b32 	%p85, %r442, 1;
	@%p85 bra 	$L__BB0_129;
	add.s32 	%r443, %r113, %r687;
	mul.wide.s32 	%rd211, %r443, 4;
	add.s64 	%rd212, %rd4, %rd211;
	ld.global.f32 	%f188, [%rd212];
	cvt.f64.f32 	%fd309, %f188;
	add.s32 	%r444, %r114, %r687;
	mul.wide.s32 	%rd213, %r444, 4;
	add.s64 	%rd214, %rd3, %rd213;
	ld.global.f32 	%f189, [%rd214];
	cvt.f64.f32 	%fd310, %f189;
	cvt.rn.f64.u32 	%fd311, %r687;
	fma.rn.f64 	%fd312, %fd14, %fd311, %fd508;
	sub.f64 	%fd313, %fd310, %fd312;
	mul.f64 	%fd314, %fd313, %fd309;
	cvt.rzi.s32.f64 	%r445, %fd314;
	sub.s32 	%r446, %r677, %r49;
	mad.lo.s32 	%r447, %r687, %r2, %r446;
	mul.wide.s32 	%rd215, %r447, 4;
	add.s64 	%rd216, %rd1, %rd215;
	max.s32 	%r448, %r445, 0;
	st.global.u32 	[%rd216], %r448;
$L__BB0_129:
	ld.param.u32 	%r630, [medianKernel_param_0];
	mul.wide.s32 	%rd217, %r630, 4;
	mul.wide.s32 	%rd218, %r5, 4;
	add.s64 	%rd219, %rd2, %rd218;
	add.s64 	%rd220, %rd219, %rd217;
	ld.global.f32 	%f190, [%rd220];
	cvt.f64.f32 	%fd508, %f190;
	add.s32 	%r679, %r679, %r199;
	add.s32 	%r678, %r678, %r199;
	add.s32 	%r677, %r677, %r49;
	setp.lt.s32 	%p86, %r678, %r94;
	@%p86 bra 	$L__BB0_64;
	bra.uni 	$L__BB0_76;
$L__BB0_130:
	setp.lt.s32 	%p107, %r199, 2;
	mul.wide.s32 	%rd271, %r679, 4;
	add.s64 	%rd272, %rd4, %rd271;
	ld.global.f32 	%f236, [%rd272];
	cvt.f64.f32 	%fd407, %f236;
	mul.wide.s32 	%rd273, %r678, 4;
	add.s64 	%rd274, %rd3, %rd273;
	ld.global.f32 	%f237, [%rd274];
	cvt.f64.f32 	%fd408, %f237;
	mul.wide.s32 	%rd275, %r691, 4;
	add.s64 	%rd24, %rd2, %rd275;
	ld.global.f32 	%f238, [%rd24];
	ld.global.f32 	%f239, [%rd24+-4];
	add.f32 	%f240, %f238, %f239;
	cvt.f64.f32 	%fd409, %f240;
	mul.f64 	%fd410, %fd409, 0d3FE0000000000000;
	sub.f64 	%fd411, %fd408, %fd410;
	mul.f64 	%fd412, %fd411, %fd407;
	cvt.rzi.s32.f64 	%r527, %fd412;
	mul.wide.s32 	%rd276, %r677, 4;
	add.s64 	%rd277, %rd1, %rd276;
	max.s32 	%r528, %r527, 0;
	st.global.u32 	[%rd277], %r528;
	ld.global.f32 	%f241, [%rd24];
	ld.global.f32 	%f242, [%rd24+-4];
	add.f32 	%f243, %f241, %f242;
	cvt.f64.f32 	%fd413, %f243;
	mul.f64 	%fd414, %fd413, 0d3FE0000000000000;
	sub.f64 	%fd415, %fd414, %fd508;
	div.rn.f64 	%fd20, %fd415, %fd17;
	@%p107 bra 	$L__BB0_142;
	setp.lt.u32 	%p108, %r145, 7;
	sub.s32 	%r156, %r679, %r199;
	sub.s32 	%r157, %r678, %r199;
	mov.b32 	%r706, 1;
	@%p108 bra 	$L__BB0_134;
	mov.b32 	%r706, 1;
$L__BB0_133:
	.pragma "nounroll";
	add.s32 	%r531, %r156, %r706;
	mul.wide.s32 	%rd278, %r531, 4;
	add.s64 	%rd279, %rd4, %rd278;
	ld.global.f32 	%f244, [%rd279];
	cvt.f64.f32 	%fd416, %f244;
	add.s32 	%r532, %r157, %r706;
	mul.wide.s32 	%rd280, %r532, 4;
	add.s64 	%rd281, %rd3, %rd280;
	ld.global.f32 	%f245, [%rd281];
	cvt.f64.f32 	%fd417, %f245;
	cvt.rn.f64.u32 	%fd418, %r706;
	fma.rn.f64 	%fd419, %fd20, %fd418, %fd508;
	sub.f64 	%fd420, %fd417, %fd419;
	mul.f64 	%fd421, %fd420, %fd416;
	cvt.rzi.s32.f64 	%r533, %fd421;
	sub.s32 	%r534, %r677, %r49;
	mad.lo.s32 	%r535, %r706, %r2, %r534;
	mul.wide.s32 	%rd282, %r535, 4;
	add.s64 	%rd283, %rd1, %rd282;
	max.s32 	%r536, %r533, 0;
	st.global.u32 	[%rd283], %r536;
	add.s32 	%r537, %r706, 1;
	ld.global.f32 	%f246, [%rd279+4];
	cvt.f64.f32 	%fd422, %f246;
	ld.global.f32 	%f247, [%rd281+4];
	cvt.f64.f32 	%fd423, %f247;
	cvt.rn.f64.u32 	%fd424, %r537;
	fma.rn.f64 	%fd425, %fd20, %fd424, %fd508;
	sub.f64 	%fd426, %fd423, %fd425;
	mul.f64 	%fd427, %fd426, %fd422;
	cvt.rzi.s32.f64 	%r538, %fd427;
	add.s64 	%rd285, %rd283, %rd308;
	max.s32 	%r539, %r538, 0;
	st.global.u32 	[%rd285], %r539;
	add.s32 	%r540, %r706, 2;
	ld.global.f32 	%f248, [%rd279+8];
	cvt.f64.f32 	%fd428, %f248;
	ld.global.f32 	%f249, [%rd281+8];
	cvt.f64.f32 	%fd429, %f249;
	cvt.rn.f64.u32 	%fd430, %r540;
	fma.rn.f64 	%fd431, %fd20, %fd430, %fd508;
	sub.f64 	%fd432, %fd429, %fd431;
	mul.f64 	%fd433, %fd432, %fd428;
	cvt.rzi.s32.f64 	%r541, %fd433;
	add.s64 	%rd286, %rd285, %rd308;
	max.s32 	%r542, %r541, 0;
	st.global.u32 	[%rd286], %r542;
	add.s32 	%r543, %r706, 3;
	ld.global.f32 	%f250, [%rd279+12];
	cvt.f64.f32 	%fd434, %f250;
	ld.global.f32 	%f251, [%rd281+12];
	cvt.f64.f32 	%fd435, %f251;
	cvt.rn.f64.u32 	%fd436, %r543;
	fma.rn.f64 	%fd437, %fd20, %fd436, %fd508;
	sub.f64 	%fd438, %fd435, %fd437;
	mul.f64 	%fd439, %fd438, %fd434;
	cvt.rzi.s32.f64 	%r544, %fd439;
	add.s64 	%rd287, %rd286, %rd308;
	max.s32 	%r545, %r544, 0;
	st.global.u32 	[%rd287], %r545;
	add.s32 	%r546, %r706, 4;
	ld.global.f32 	%f252, [%rd279+16];
	cvt.f64.f32 	%fd440, %f252;
	ld.global.f32 	%f253, [%rd281+16];
	cvt.f64.f32 	%fd441, %f253;
	cvt.rn.f64.u32 	%fd442, %r546;
	fma.rn.f64 	%fd443, %fd20, %fd442, %fd508;
	sub.f64 	%fd444, %fd441, %fd443;
	mul.f64 	%fd445, %fd444, %fd440;
	cvt.rzi.s32.f64 	%r547, %fd445;
	add.s64 	%rd288, %rd287, %rd308;
	max.s32 	%r548, %r547, 0;
	st.global.u32 	[%rd288], %r548;
	add.s32 	%r549, %r706, 5;
	ld.global.f32 	%f254, [%rd279+20];
	cvt.f64.f32 	%fd446, %f254;
	ld.global.f32 	%f255, [%rd281+20];
	cvt.f64.f32 	%fd447, %f255;
	cvt.rn.f64.u32 	%fd448, %r549;
	fma.rn.f64 	%fd449, %fd20, %fd448, %fd508;
	sub.f64 	%fd450, %fd447, %fd449;
	mul.f64 	%fd451, %fd450, %fd446;
	cvt.rzi.s32.f64 	%r550, %fd451;
	add.s64 	%rd289, %rd288, %rd308;
	max.s32 	%r551, %r550, 0;
	st.global.u32 	[%rd289], %r551;
	add.s32 	%r552, %r706, 6;
	ld.global.f32 	%f256, [%rd279+24];
	cvt.f64.f32 	%fd452, %f256;
	ld.global.f32 	%f257, [%rd281+24];
	cvt.f64.f32 	%fd453, %f257;
	cvt.rn.f64.u32 	%fd454, %r552;
	fma.rn.f64 	%fd455, %fd20, %fd454, %fd508;
	sub.f64 	%fd456, %fd453, %fd455;
	mul.f64 	%fd457, %fd456, %fd452;
	cvt.rzi.s32.f64 	%r553, %fd457;
	add.s64 	%rd290, %rd289, %rd308;
	max.s32 	%r554, %r553, 0;
	st.global.u32 	[%rd290], %r554;
	add.s32 	%r555, %r706, 7;
	ld.global.f32 	%f258, [%rd279+28];
	cvt.f64.f32 	%fd458, %f258;
	ld.global.f32 	%f259, [%rd281+28];
	cvt.f64.f32 	%fd459, %f259;
	cvt.rn.f64.u32 	%fd460, %r555;
	fma.rn.f64 	%fd461, %fd20, %fd460, %fd508;
	sub.f64 	%fd462, %fd459, %fd461;
	mul.f64 	%fd463, %fd462, %fd458;
	cvt.rzi.s32.f64 	%r556, %fd463;
	add.s64 	%rd291, %rd290, %rd308;
	max.s32 	%r557, %r556, 0;
	st.global.u32 	[%rd291], %r557;
	add.s32 	%r706, %r706, 8;
	add.s32 	%r558, %r199, -1;
	and.b32  	%r559, %r558, -8;
	setp.ne.s32 	%p109, %r555, %r559;
	@%p109 bra 	$L__BB0_133;
$L__BB0_134:
	add.s32 	%r560, %r199, -1;
	and.b32  	%r561, %r560, 7;
	setp.eq.s32 	%p110, %r561, 0;
	@%p110 bra 	$L__BB0_142;
	add.s32 	%r564, %r561, -1;
	setp.lt.u32 	%p111, %r564, 3;
	@%p111 bra 	$L__BB0_137;
	add.s32 	%r565, %r156, %r706;
	mul.wide.s32 	%rd292, %r565, 4;
	add.s64 	%rd293, %rd4, %rd292;
	ld.global.f32 	%f260, [%rd293];
	cvt.f64.f32 	%fd464, %f260;
	add.s32 	%r566, %r157, %r706;
	mul.wide.s32 	%rd294, %r566, 4;
	add.s64 	%rd295, %rd3, %rd294;
	ld.global.f32 	%f261, [%rd295];
	cvt.f64.f32 	%fd465, %f261;
	cvt.rn.f64.u32 	%fd466, %r706;
	fma.rn.f64 	%fd467, %fd20, %fd466, %fd508;
	sub.f64 	%fd468, %fd465, %fd467;
	mul.f64 	%fd469, %fd468, %fd464;
	cvt.rzi.s32.f64 	%r567, %fd469;
	sub.s32 	%r568, %r677, %r49;
	mad.lo.s32 	%r569, %r706, %r2, %r568;
	mul.wide.s32 	%rd296, %r569, 4;
	add.s64 	%rd297, %rd1, %rd296;
	max.s32 	%r570, %r567, 0;
	st.global.u32 	[%rd297], %r570;
	add.s32 	%r571, %r706, 1;
	ld.global.f32 	%f262, [%rd293+4];
	cvt.f64.f32 	%fd470, %f262;
	ld.global.f32 	%f263, [%rd295+4];
	cvt.f64.f32 	%fd471, %f263;
	cvt.rn.f64.u32 	%fd472, %r571;
	fma.rn.f64 	%fd473, %fd20, %fd472, %fd508;
	sub.f64 	%fd474, %fd471, %fd473;
	mul.f64 	%fd475, %fd474, %fd470;
	cvt.rzi.s32.f64 	%r572, %fd475;
	add.s64 	%rd299, %rd297, %rd308;
	max.s32 	%r573, %r572, 0;
	st.global.u32 	[%rd299], %r573;
	add.s32 	%r574, %r706, 2;
	ld.global.f32 	%f264, [%rd293+8];
	cvt.f64.f32 	%fd476, %f264;
	ld.global.f32 	%f265, [%rd295+8];
	cvt.f64.f32 	%fd477, %f265;
	cvt.rn.f64.u32 	%fd478, %r574;
	fma.rn.f64 	%fd479, %fd20, %fd478, %fd508;
	sub.f64 	%fd480, %fd477, %fd479;
	mul.f64 	%fd481, %fd480, %fd476;
	cvt.rzi.s32.f64 	%r575, %fd481;
	add.s64 	%rd300, %rd299, %rd308;
	max.s32 	%r576, %r575, 0;
	st.global.u32 	[%rd300], %r576;
	add.s32 	%r577, %r706, 3;
	ld.global.f32 	%f266, [%rd293+12];
	cvt.f64.f32 	%fd482, %f266;
	ld.global.f32 	%f267, [%rd295+12];
	cvt.f64.f32 	%fd483, %f267;
	cvt.rn.f64.u32 	%fd484, %r577;
	fma.rn.f64 	%fd485, %fd20, %fd484, %fd508;
	sub.f64 	%fd486, %fd483, %fd485;
	mul.f64 	%fd487, %fd486, %fd482;
	cvt.rzi.s32.f64 	%r578, %fd487;
	add.s64 	%rd301, %rd300, %rd308;
	max.s32 	%r579, %r578, 0;
	st.global.u32 	[%rd301], %r579;
	add.s32 	%r706, %r706, 4;
$L__BB0_137:
	and.b32  	%r581, %r560, 3;
	setp.eq.s32 	%p112, %r581, 0;
	@%p112 bra 	$L__BB0_142;
	setp.eq.s32 	%p113, %r581, 1;
	@%p113 bra 	$L__BB0_140;
	add.s32 	%r584, %r156, %r706;
	mul.wide.s32 	%rd302, %r584, 4;
	add.s64 	%rd303, %rd4, %rd302;
	ld.global.f32 	%f268, [%rd303];
	cvt.f64.f32 	%fd488, %f268;
	add.s32 	%r585, %r157, %r706;
	mul.wide.s32 	%rd304, %r585, 4;
	add.s64 	%rd305, %rd3, %rd304;
	ld.global.f32 	%f269, [%rd305];
	cvt.f64.f32 	%fd489, %f269;
	cvt.rn.f64.u32 	%fd490, %r706;
	fma.rn.f64 	%fd491, %fd20, %fd490, %fd508;
	sub.f64 	%fd492, %fd489, %fd491;
	mul.f64 	%fd493, %fd492, %fd488;
	cvt.rzi.s32.f64 	%r586, %fd493;
	sub.s32 	%r587, %r677, %r49;
	mad.lo.s32 	%r588, %r706, %r2, %r587;
	mul.wide.s32 	%rd306, %r588, 4;
	add.s64 	%rd307, %rd1, %rd306;
	max.s32 	%r589, %r586, 0;
	st.global.u32 	[%rd307], %r589;
	add.s32 	%r590, %r706, 1;
	ld.global.f32 	%f270, [%rd303+4];
	cvt.f64.f32 	%fd494, %f270;
	ld.global.f32 	%f271, [%rd305+4];
	cvt.f64.f32 	%fd495, %f271;
	cvt.rn.f64.u32 	%fd496, %r590;
	fma.rn.f64 	%fd497, %fd20, %fd496, %fd508;
	sub.f64 	%fd498, %fd495, %fd497;
	mul.f64 	%fd499, %fd498, %fd494;
	cvt.rzi.s32.f64 	%r591, %fd499;
	add.s64 	%rd309, %rd307, %rd308;
	max.s32 	%r592, %r591, 0;
	st.global.u32 	[%rd309], %r592;
	add.s32 	%r706, %r706, 2;
$L__BB0_140:
	and.b32  	%r593, %r199, 1;
	setp.eq.b32 	%p114, %r593, 1;
	@%p114 bra 	$L__BB0_142;
	add.s32 	%r594, %r156, %r706;
	mul.wide.s32 	%rd310, %r594, 4;
	add.s64 	%rd311, %rd4, %rd310;
	ld.global.f32 	%f272, [%rd311];
	cvt.f64.f32 	%fd500, %f272;
	add.s32 	%r595, %r157, %r706;
	mul.wide.s32 	%rd312, %r595, 4;
	add.s64 	%rd313, %rd3, %rd312;
	ld.global.f32 	%f273, [%rd313];
	cvt.f64.f32 	%fd501, %f273;
	cvt.rn.f64.u32 	%fd502, %r706;
	fma.rn.f64 	%fd503, %fd20, %fd502, %fd508;
	sub.f64 	%fd504, %fd501, %fd503;
	mul.f64 	%fd505, %fd504, %fd500;
	cvt.rzi.s32.f64 	%r596, %fd505;
	sub.s32 	%r597, %r677, %r49;
	mad.lo.s32 	%r598, %r706, %r2, %r597;
	mul.wide.s32 	%rd314, %r598, 4;
	add.s64 	%rd315, %rd1, %rd314;
	max.s32 	%r599, %r596, 0;
	st.global.u32 	[%rd315], %r599;
$L__BB0_142:
	ld.global.f32 	%f274, [%rd24];
	ld.global.f32 	%f275, [%rd24+4];
	add.f32 	%f276, %f274, %f275;
	cvt.f64.f32 	%fd506, %f276;
	mul.f64 	%fd508, %fd506, 0d3FE0000000000000;
	add.s32 	%r691, %r691, -1;
	mov.b16 	%rs18, 1;
$L__BB0_143:
	add.s32 	%r679, %r679, %r199;
	add.s32 	%r678, %r678, %r199;
	add.s32 	%r677, %r677, %r49;
	setp.lt.s32 	%p115, %r678, %r6;
	add.s32 	%r690, %r690, -1;
	@%p115 bra 	$L__BB0_78;
$L__BB0_144:
	ld.param.u32 	%r632, [medianKernel_param_10];
	sub.s32 	%r718, %r679, %r199;
	sub.s32 	%r719, %r678, %r199;
	sub.s32 	%r720, %r677, %r49;
	setp.ge.s32 	%p116, %r720, %r632;
	@%p116 bra 	$L__BB0_151;
	ld.param.u32 	%r633, [medianKernel_param_10];
	mul.wide.s32 	%rd316, %r691, 4;
	add.s64 	%rd25, %rd2, %rd316;
	sub.s32 	%r600, 1, %r199;
	mad.lo.s32 	%r601, %r2, %r600, %r677;
	max.s32 	%r602, %r633, %r601;
	sub.s32 	%r603, %r602, %r601;
	setp.ne.s32 	%p117, %r603, 0;
	selp.u32 	%r604, 1, 0, %p117;
	selp.s32 	%r605, -1, 0, %p117;
	add.s32 	%r606, %r603, %r605;
	div.u32 	%r607, %r606, %r2;
	add.s32 	%r178, %r607, %r604;
	and.b32  	%r608, %r178, 3;
	setp.eq.s32 	%p118, %r608, 3;
	@%p118 bra 	$L__BB0_148;
	add.s32 	%r609, %r178, 1;
	and.b32  	%r610, %r609, 3;
	neg.s32 	%r714, %r610;
$L__BB0_147:
	.pragma "nounroll";
	mul.wide.s32 	%rd317, %r718, 4;
	add.s64 	%rd318, %rd4, %rd317;
	mul.wide.s32 	%rd319, %r719, 4;
	add.s64 	%rd320, %rd3, %rd319;
	mul.wide.s32 	%rd321, %r720, 4;
	add.s64 	%rd322, %rd1, %rd321;
	ld.global.f32 	%f277, [%rd318];
	ld.global.f32 	%f278, [%rd320];
	ld.global.f32 	%f279, [%rd25];
	sub.f32 	%f280, %f278, %f279;
	mul.f32 	%f281, %f277, %f280;
	cvt.rzi.s32.f32 	%r611, %f281;
	max.s32 	%r612, %r611, 0;
	st.global.u32 	[%rd322], %r612;
	add.s32 	%r720, %r720, %r2;
	add.s32 	%r718, %r718, 1;
	add.s32 	%r719, %r719, 1;
	add.s32 	%r714, %r714, 1;
	setp.ne.s32 	%p119, %r714, 0;
	@%p119 bra 	$L__BB0_147;
$L__BB0_148:
	setp.lt.u32 	%p120, %r178, 3;
	@%p120 bra 	$L__BB0_151;
	mul.wide.s32 	%rd329, %r2, 4;
	shl.b32 	%r621, %r2, 2;
$L__BB0_150:
	ld.param.u32 	%r634, [medianKernel_param_10];
	mul.wide.s32 	%rd323, %r718, 4;
	add.s64 	%rd324, %rd4, %rd323;
	ld.global.f32 	%f282, [%rd324];
	mul.wide.s32 	%rd325, %r719, 4;
	add.s64 	%rd326, %rd3, %rd325;
	ld.global.f32 	%f283, [%rd326];
	ld.global.f32 	%f284, [%rd25];
	sub.f32 	%f285, %f283, %f284;
	mul.f32 	%f286, %f282, %f285;
	cvt.rzi.s32.f32 	%r613, %f286;
	mul.wide.s32 	%rd327, %r720, 4;
	add.s64 	%rd328, %rd1, %rd327;
	max.s32 	%r614, %r613, 0;
	st.global.u32 	[%rd328], %r614;
	ld.global.f32 	%f287, [%rd324+4];
	ld.global.f32 	%f288, [%rd326+4];
	ld.global.f32 	%f289, [%rd25];
	sub.f32 	%f290, %f288, %f289;
	mul.f32 	%f291, %f287, %f290;
	cvt.rzi.s32.f32 	%r615, %f291;
	add.s64 	%rd330, %rd328, %rd329;
	max.s32 	%r616, %r615, 0;
	st.global.u32 	[%rd330], %r616;
	ld.global.f32 	%f292, [%rd324+8];
	ld.global.f32 	%f293, [%rd326+8];
	ld.global.f32 	%f294, [%rd25];
	sub.f32 	%f295, %f293, %f294;
	mul.f32 	%f296, %f292, %f295;
	cvt.rzi.s32.f32 	%r617, %f296;
	add.s64 	%rd331, %rd330, %rd329;
	max.s32 	%r618, %r617, 0;
	st.global.u32 	[%rd331], %r618;
	ld.global.f32 	%f297, [%rd324+12];
	ld.global.f32 	%f298, [%rd326+12];
	ld.global.f32 	%f299, [%rd25];
	sub.f32 	%f300, %f298, %f299;
	mul.f32 	%f301, %f297, %f300;
	cvt.rzi.s32.f32 	%r619, %f301;
	add.s64 	%rd332, %rd331, %rd329;
	max.s32 	%r620, %r619, 0;
	st.global.u32 	[%rd332], %r620;
	add.s32 	%r720, %r621, %r720;
	add.s32 	%r718, %r718, 4;
	add.s32 	%r719, %r719, 4;
	setp.lt.s32 	%p121, %r720, %r634;
	@%p121 bra 	$L__BB0_150;
$L__BB0_151:
	ret;

}


// ===== COMPILED SASS (sm_100) =====

	.target	sm_100

	.elftype	@"ET_EXEC"


//--------------------- .note.nv.tkinfo           --------------------------
	.section	.note.nv.tkinfo,"",@"SHT_NOTE"
	.sectionflags	@"SHF_NOTE_NV_TKINFO"
	.tkinfo
        /*0018*/ 	.word	0x00000002
        /*0030*/ 	.string	""
        /*0030*/ 	.string	"ptxas"
        /*0030*/ 	.string	"Cuda compilation tools, release 13.0, V13.0.88"
        /*0030*/ 	.string	"Build cuda_13.0.r13.0/compiler.36424714_0"
        /*0030*/ 	.string	"-arch sm_100 -m 64 "



//--------------------- .note.nv.cuinfo           --------------------------
	.section	.note.nv.cuinfo,"",@"SHT_NOTE"
	.sectionflags	@"SHF_NOTE_NV_CUINFO"
        /*0018*/ 	.short	0x0002
        /*001a*/ 	.short	0x0064
        /*001c*/ 	.short	0x0082
	.zero		2


//--------------------- .nv.info                  --------------------------
	.section	.nv.info,"",@"SHT_CUDA_INFO"
	.align	4


	//----- nvinfo : EIATTR_REGCOUNT
	.align		4
        /*0000*/ 	.byte	0x04, 0x2f
        /*0002*/ 	.short	(.L_1 - .L_0)
	.align		4
.L_0:
        /*0004*/ 	.word	index@(medianKernel)
        /*0008*/ 	.word	0x00000030


	//----- nvinfo : EIATTR_FRAME_SIZE
	.align		4
.L_1:
        /*000c*/ 	.byte	0x04, 0x11
        /*000e*/ 	.short	(.L_3 - .L_2)
	.align		4
.L_2:
        /*0010*/ 	.word	index@($__internal_1_$__cuda_sm3x_div_rn_noftz_f32_slowpath)
        /*0014*/ 	.word	0x00000000


	//----- nvinfo : EIATTR_FRAME_SIZE
	.align		4
.L_3:
        /*0018*/ 	.byte	0x04, 0x11
        /*001a*/ 	.short	(.L_5 - .L_4)
	.align		4
.L_4:
        /*001c*/ 	.word	index@($__internal_0_$__cuda_sm20_div_rn_f64_full)
        /*0020*/ 	.word	0x00000000


	//----- nvinfo : EIATTR_FRAME_SIZE
	.align		4
.L_5:
        /*0024*/ 	.byte	0x04, 0x11
        /*0026*/ 	.short	(.L_7 - .L_6)
	.align		4
.L_6:
        /*0028*/ 	.word	index@(medianKernel)
        /*002c*/ 	.word	0x00000000


	//----- nvinfo : EIATTR_MIN_STACK_SIZE
	.align		4
.L_7:
        /*0030*/ 	.byte	0x04, 0x12
        /*0032*/ 	.short	(.L_9 - .L_8)
	.align		4
.L_8:
        /*0034*/ 	.word	index@(medianKernel)
        /*0038*/ 	.word	0x00000000
.L_9:


//--------------------- .nv.compat                --------------------------
	.section	.nv.compat,"",@"SHT_CUDA_COMPAT_INFO"
	.align	4
        /*0000*/ 	.byte	0x02, 0x09, 0x00, 0x00, 0x02, 0x02, 0x01, 0x00, 0x02, 0x05, 0x05, 0x00, 0x03, 0x07, 0x01, 0x01
        /*0010*/ 	.byte	0x02, 0x03, 0x00, 0x00, 0x02, 0x06, 0x01, 0x00, 0x04, 0x0b, 0x08, 0x00, 0x01, 0x00, 0x00, 0x00
        /*0020*/ 	.byte	0x00, 0x00, 0x00, 0x00


//--------------------- .nv.info.medianKernel     --------------------------
	.section	.nv.info.medianKernel,"",@"SHT_CUDA_INFO"
	.sectionflags	@""
	.align	4


	//----- nvinfo : EIATTR_CUDA_API_VERSION
	.align		4
        /*0000*/ 	.byte	0x04, 0x37
        /*0002*/ 	.short	(.L_11 - .L_10)
.L_10:
        /*0004*/ 	.word	0x00000082


	//----- nvinfo : EIATTR_KPARAM_INFO
	.align		4
.L_11:
        /*0008*/ 	.byte	0x04, 0x17
        /*000a*/ 	.short	(.L_13 - .L_12)
.L_12:
        /*000c*/ 	.word	0x00000000
        /*0010*/ 	.short	0x000a
        /*0012*/ 	.short	0x0040
        /*0014*/ 	.byte	0x00, 0xf0, 0x11, 0x00


	//----- nvinfo : EIATTR_KPARAM_INFO
	.align		4
.L_13:
        /*0018*/ 	.byte	0x04, 0x17
        /*001a*/ 	.short	(.L_15 - .L_14)
.L_14:
        /*001c*/ 	.word	0x00000000
        /*0020*/ 	.short	0x0009
        /*0022*/ 	.short	0x0038
        /*0024*/ 	.byte	0x00, 0xf5, 0x21, 0x00


	//----- nvinfo : EIATTR_KPARAM_INFO
	.align		4
.L_15:
        /*0028*/ 	.byte	0x04, 0x17
        /*002a*/ 	.short	(.L_17 - .L_16)
.L_16:
        /*002c*/ 	.word	0x00000000
        /*0030*/ 	.short	0x0008
        /*0032*/ 	.short	0x0034
        /*0034*/ 	.byte	0x00, 0xf0, 0x11, 0x00


	//----- nvinfo : EIATTR_KPARAM_INFO
	.align		4
.L_17:
        /*0038*/ 	.byte	0x04, 0x17
        /*003a*/ 	.short	(.L_19 - .L_18)
.L_18:
        /*003c*/ 	.word	0x00000000
        /*0040*/ 	.short	0x0007
        /*0042*/ 	.short	0x0030
        /*0044*/ 	.byte	0x00, 0xf0, 0x11, 0x00


	//----- nvinfo : EIATTR_KPARAM_INFO
	.align		4
.L_19:
        /*0048*/ 	.byte	0x04, 0x17
        /*004a*/ 	.short	(.L_21 - .L_20)
.L_20:
        /*004c*/ 	.word	0x00000000
        /*0050*/ 	.short	0x0006
        /*0052*/ 	.short	0x0028
        /*0054*/ 	.byte	0x00, 0xf5, 0x21, 0x00


	//----- nvinfo : EIATTR_KPARAM_INFO
	.align		4
.L_21:
        /*0058*/ 	.byte	0x04, 0x17
        /*005a*/ 	.short	(.L_23 - .L_22)
.L_22:
        /*005c*/ 	.word	0x00000000
        /*0060*/ 	.short	0x0005
        /*0062*/ 	.short	0x0020
        /*0064*/ 	.byte	0x00, 0xf0, 0x11, 0x00


	//----- nvinfo : EIATTR_KPARAM_INFO
	.align		4
.L_23:
        /*0068*/ 	.byte	0x04, 0x17
        /*006a*/ 	.short	(.L_25 - .L_24)
.L_24:
        /*006c*/ 	.word	0x00000000
        /*0070*/ 	.short	0x0004
        /*0072*/ 	.short	0x0018
        /*0074*/ 	.byte	0x00, 0xf5, 0x21, 0x00


	//----- nvinfo : EIATTR_KPARAM_INFO
	.align		4
.L_25:
        /*0078*/ 	.byte	0x04, 0x17
        /*007a*/ 	.short	(.L_27 - .L_26)
.L_26:
        /*007c*/ 	.word	0x00000000
        /*0080*/ 	.short	0x0003
        /*0082*/ 	.short	0x0014
        /*0084*/ 	.byte	0x00, 0xf0, 0x11, 0x00


	//----- nvinfo : EIATTR_KPARAM_INFO
	.align		4
.L_27:
        /*0088*/ 	.byte	0x04, 0x17
        /*008a*/ 	.short	(.L_29 - .L_28)
.L_28:
        /*008c*/ 	.word	0x00000000
        /*0090*/ 	.short	0x0002
        /*0092*/ 	.short	0x0010
        /*0094*/ 	.byte	0x00, 0xf0, 0x11, 0x00


	//----- nvinfo : EIATTR_KPARAM_INFO
	.align		4
.L_29:
        /*0098*/ 	.byte	0x04, 0x17
        /*009a*/ 	.short	(.L_31 - .L_30)
.L_30:
        /*009c*/ 	.word	0x00000000
        /*00a0*/ 	.short	0x0001
        /*00a2*/ 	.short	0x0008
        /*00a4*/ 	.byte	0x00, 0xf5, 0x21, 0x00


	//----- nvinfo : EIATTR_KPARAM_INFO
	.align		4
.L_31:
        /*00a8*/ 	.byte	0x04, 0x17
        /*00aa*/ 	.short	(.L_33 - .L_32)
.L_32:
        /*00ac*/ 	.word	0x00000000
        /*00b0*/ 	.short	0x0000
        /*00b2*/ 	.short	0x0000
        /*00b4*/ 	.byte	0x00, 0xf0, 0x11, 0x00


	//----- nvinfo : EIATTR_SPARSE_MMA_MASK
	.align		4
.L_33:
        /*00b8*/ 	.byte	0x03, 0x50
        /*00ba*/ 	.short	0x0000


	//----- nvinfo : EIATTR_MAXREG_COUNT
	.align		4
        /*00bc*/ 	.byte	0x03, 0x1b
        /*00be*/ 	.short	0x00ff


	//----- nvinfo : EIATTR_MERCURY_ISA_VERSION
	.align		4
        /*00c0*/ 	.byte	0x03, 0x5f
        /*00c2*/ 	.short	0x0101


	//----- nvinfo : EIATTR_VRC_CTA_INIT_COUNT
	.align		4
        /*00c4*/ 	.byte	0x02, 0x4a
	.zero		1
	.zero		1


	//----- nvinfo : EIATTR_EXIT_INSTR_OFFSETS
	.align		4
        /*00c8*/ 	.byte	0x04, 0x1c
        /*00ca*/ 	.short	(.L_35 - .L_34)


	//   ....[0]....
.L_34:
        /*00cc*/ 	.word	0x00000200


	//   ....[1]....
        /*00d0*/ 	.word	0x00008910


	//   ....[2]....
        /*00d4*/ 	.word	0x00008cd0


	//   ....[3]....
        /*00d8*/ 	.word	0x00008fc0


	//----- nvinfo : EIATTR_CRS_STACK_SIZE
	.align		4
.L_35:
        /*00dc*/ 	.byte	0x04, 0x1e
        /*00de*/ 	.short	(.L_37 - .L_36)
.L_36:
        /*00e0*/ 	.word	0x00000000


	//----- nvinfo : EIATTR_CBANK_PARAM_SIZE
	.align		4
.L_37:
        /*00e4*/ 	.byte	0x03, 0x19
        /*00e6*/ 	.short	0x0044


	//----- nvinfo : EIATTR_PARAM_CBANK
	.align		4
        /*00e8*/ 	.byte	0x04, 0x0a
        /*00ea*/ 	.short	(.L_39 - .L_38)
	.align		4
.L_38:
        /*00ec*/ 	.word	index@(.nv.constant0.medianKernel)
        /*00f0*/ 	.short	0x0380
        /*00f2*/ 	.short	0x0044


	//----- nvinfo : EIATTR_SW_WAR
	.align		4
.L_39:
        /*00f4*/ 	.byte	0x04, 0x36
        /*00f6*/ 	.short	(.L_41 - .L_40)
.L_40:
        /*00f8*/ 	.word	0x00000008
.L_41:


//--------------------- .nv.callgraph             --------------------------
	.section	.nv.callgraph,"",@"SHT_CUDA_CALLGRAPH"
	.align	4
	.sectionentsize	8
	.align		4
        /*0000*/ 	.word	0x00000000
	.align		4
        /*0004*/ 	.word	0xffffffff
	.align		4
        /*0008*/ 	.word	0x00000000
	.align		4
        /*000c*/ 	.word	0xfffffffe
	.align		4
        /*0010*/ 	.word	0x00000000
	.align		4
        /*0014*/ 	.word	0xfffffffd
	.align		4
        /*0018*/ 	.word	0x00000000
	.align		4
        /*001c*/ 	.word	0xfffffffc


//--------------------- .text.medianKernel        --------------------------
	.section	.text.medianKernel,"ax",@progbits
	.align	128
        .global         medianKernel
        .type           medianKernel,@function
        .size           medianKernel,(.L_x_103 - medianKernel)
        .other          medianKernel,@"STO_CUDA_ENTRY STV_DEFAULT"
medianKernel:
.text.medianKernel:
[----:B------:R-:W-:Y:S08]  /*0000*/  LDC R1, c[0x0][0x37c] ;  /* 0x0000df00ff017b82 */ /* 0x000ff00000000800 */
[----:B------:R-:W0:Y:S01]  /*0010*/  LDC R4, c[0x0][0x394] ;  /* 0x0000e500ff047b82 */ /* 0x000e220000000800 */
[----:B------:R-:W1:Y:S07]  /*0020*/  LDCU UR6, c[0x0][0x370] ;  /* 0x00006e00ff0677ac */ /* 0x000e6e0008000800 */
[----:B------:R-:W2:Y:S08]  /*0030*/  LDC R9, c[0x0][0x3a0] ;  /* 0x0000e800ff097b82 */ /* 0x000eb00000000800 */
[----:B------:R-:W-:Y:S01]  /*0040*/  S2UR UR4, SR_CTAID.Y ;  /* 0x00000000000479c3 */ /* 0x000fe20000002600 */
[----:B0-----:R-:W-:-:S07]  /*0050*/  IABS R5, R4 ;  /* 0x0000000400057213 */ /* 0x001fce0000000000 */
[----:B------:R-:W1:Y:S01]  /*0060*/  S2UR UR5, SR_CTAID.X ;  /* 0x00000000000579c3 */ /* 0x000e620000002500 */
[----:B------:R-:W0:Y:S01]  /*0070*/  I2F.RP R0, R5 ;  /* 0x0000000500007306 */ /* 0x000e220000209400 */
[----:B--2---:R-:W-:-:S07]  /*0080*/  IABS R8, R9 ;  /* 0x0000000900087213 */ /* 0x004fce0000000000 */
[----:B0-----:R-:W0:Y:S01]  /*0090*/  MUFU.RCP R0, R0 ;  /* 0x0000000000007308 */ /* 0x001e220000001000 */
[----:B-1----:R-:W-:-:S06]  /*00a0*/  UIMAD UR4, UR4, UR6, UR5 ;  /* 0x00000006040472a4 */ /* 0x002fcc000f8e0205 */
[----:B------:R-:W-:Y:S01]  /*00b0*/  MOV R37, UR4 ;  /* 0x0000000400257c02 */ /* 0x000fe20008000f00 */
[----:B0-----:R-:W-:-:S04]  /*00c0*/  VIADD R2, R0, 0xffffffe ;  /* 0x0ffffffe00027836 */ /* 0x001fc80000000000 */
[----:B------:R0:W1:Y:S02]  /*00d0*/  F2I.FTZ.U32.TRUNC.NTZ R3, R2 ;  /* 0x0000000200037305 */ /* 0x000064000021f000 */
[----:B0-----:R-:W-:Y:S02]  /*00e0*/  HFMA2 R2, -RZ, RZ, 0, 0 ;  /* 0x00000000ff027431 */ /* 0x001fe400000001ff */
[----:B-1----:R-:W-:-:S04]  /*00f0*/  IMAD.MOV R6, RZ, RZ, -R3 ;  /* 0x000000ffff067224 */ /* 0x002fc800078e0a03 */
[----:B------:R-:W-:-:S04]  /*0100*/  IMAD R7, R6, R5, RZ ;  /* 0x0000000506077224 */ /* 0x000fc800078e02ff */
[----:B------:R-:W-:-:S06]  /*0110*/  IMAD.HI.U32 R3, R3, R7, R2 ;  /* 0x0000000703037227 */ /* 0x000fcc00078e0002 */
[----:B------:R-:W-:-:S04]  /*0120*/  IMAD.HI.U32 R6, R3, R8, RZ ;  /* 0x0000000803067227 */ /* 0x000fc800078e00ff */
[----:B------:R-:W-:-:S04]  /*0130*/  IMAD.MOV R0, RZ, RZ, -R6 ;  /* 0x000000ffff007224 */ /* 0x000fc800078e0a06 */
[----:B------:R-:W-:-:S05]  /*0140*/  IMAD R0, R5, R0, R8 ;  /* 0x0000000005007224 */ /* 0x000fca00078e0208 */
[----:B------:R-:W-:-:S13]  /*0150*/  ISETP.GT.U32.AND P1, PT, R5, R0, PT ;  /* 0x000000000500720c */ /* 0x000fda0003f24070 */
[----:B------:R-:W-:Y:S01]  /*0160*/  @!P1 IMAD.IADD R0, R0, 0x1, -R5 ;  /* 0x0000000100009824 */ /* 0x000fe200078e0a05 */
[----:B------:R-:W-:Y:S02]  /*0170*/  @!P1 IADD3 R6, PT, PT, R6, 0x1, RZ ;  /* 0x0000000106069810 */ /* 0x000fe40007ffe0ff */
[----:B------:R-:W-:Y:S02]  /*0180*/  ISETP.NE.AND P1, PT, R4, RZ, PT ;  /* 0x000000ff0400720c */ /* 0x000fe40003f25270 */
[----:B------:R-:W-:Y:S02]  /*0190*/  ISETP.GE.U32.AND P0, PT, R0, R5, PT ;  /* 0x000000050000720c */ /* 0x000fe40003f06070 */
[----:B------:R-:W-:-:S04]  /*01a0*/  LOP3.LUT R0, R9, R4, RZ, 0x3c, !PT ;  /* 0x0000000409007212 */ /* 0x000fc800078e3cff */
[----:B------:R-:W-:-:S07]  /*01b0*/  ISETP.GE.AND P2, PT, R0, RZ, PT ;  /* 0x000000ff0000720c */ /* 0x000fce0003f46270 */
[----:B------:R-:W-:-:S06]  /*01c0*/  @P0 VIADD R6, R6, 0x1 ;  /* 0x0000000106060836 */ /* 0x000fcc0000000000 */
[----:B------:R-:W-:Y:S01]  /*01d0*/  @!P2 IMAD.MOV R6, RZ, RZ, -R6 ;  /* 0x000000ffff06a224 */ /* 0x000fe200078e0a06 */
[----:B------:R-:W-:-:S04]  /*01e0*/  @!P1 LOP3.LUT R6, RZ, R4, RZ, 0x33, !PT ;  /* 0x00000004ff069212 */ /* 0x000fc800078e33ff */
[----:B------:R-:W-:-:S13]  /*01f0*/  ISETP.GE.AND P0, PT, R37, R6, PT ;  /* 0x000000062500720c */ /* 0x000fda0003f06270 */
[----:B------:R-:W-:Y:S05]  /*0200*/  @P0 EXIT ;  /* 0x000000000000094d */ /* 0x000fea0003800000 */
[----:B------:R-:W0:Y:S01]  /*0210*/  LDC R0, c[0x0][0x380] ;  /* 0x0000e000ff007b82 */ /* 0x000e220000000800 */
[----:B------:R-:W-:Y:S01]  /*0220*/  ISETP.GE.AND P0, PT, R4, 0x1, PT ;  /* 0x000000010400780c */ /* 0x000fe20003f06270 */
[----:B------:R-:W-:Y:S01]  /*0230*/  IMAD R35, R37, R4, RZ ;  /* 0x0000000425237224 */ /* 0x000fe200078e02ff */
[----:B------:R-:W1:Y:S03]  /*0240*/  LDCU.64 UR8, c[0x0][0x358] ;  /* 0x00006b00ff0877ac */ /* 0x000e660008000a00 */
[----:B------:R-:W-:Y:S02]  /*0250*/  IMAD.IADD R5, R35, 0x1, R4 ;  /* 0x0000000123057824 */ /* 0x000fe400078e0204 */
[----:B0-----:R-:W-:-:S04]  /*0260*/  IMAD.SHL.U32 R0, R0, 0x2, RZ ;  /* 0x0000000200007824 */ /* 0x001fc800078e00ff */
[----:B------:R-:W-:Y:S01]  /*0270*/  IMAD R3, R37, R0, R37 ;  /* 0x0000000025037224 */ /* 0x000fe200078e0225 */
[----:B------:R-:W-:Y:S01]  /*0280*/  IADD3 R4, PT, PT, R0, 0x1, RZ ;  /* 0x0000000100047810 */ /* 0x000fe20007ffe0ff */
[----:B-1----:R-:W-:Y:S06]  /*0290*/  @!P0 BRA `(.L_x_0) ;  /* 0x00000004009c8947 */ /* 0x002fec0003800000 */
[----:B------:R-:W-:Y:S01]  /*02a0*/  VIADDMNMX R0, R35, 0x1, R5, !PT ;  /* 0x0000000123007846 */ /* 0x000fe20007800105 */
[----:B------:R-:W-:Y:S01]  /*02b0*/  IMAD.MOV.U32 R15, RZ, RZ, R35 ;  /* 0x000000ffff0f7224 */ /* 0x000fe200078e0023 */
[----:B------:R-:W-:-:S03]  /*02c0*/  MOV R17, RZ ;  /* 0x000000ff00117202 */ /* 0x000fc60000000f00 */
[----:B------:R-:W-:Y:S02]  /*02d0*/  IMAD.IADD R2, R35, 0x1, -R0 ;  /* 0x0000000123027824 */ /* 0x000fe400078e0a00 */
[----:B------:R-:W-:-:S03]  /*02e0*/  IMAD.IADD R0, R0, 0x1, -R35 ;  /* 0x0000000100007824 */ /* 0x000fc600078e0a23 */
[----:B------:R-:W-:Y:S02]  /*02f0*/  ISETP.GT.U32.AND P0, PT, R2, -0x4, PT ;  /* 0xfffffffc0200780c */ /* 0x000fe40003f04070 */
[----:B------:R-:W-:-:S11]  /*0300*/  LOP3.LUT R20, R0, 0x3, RZ, 0xc0, !PT ;  /* 0x0000000300147812 */ /* 0x000fd600078ec0ff */
[----:B------:R-:W-:Y:S05]  /*0310*/  @P0 BRA `(.L_x_1) ;  /* 0x0000000400140947 */ /* 0x000fea0003800000 */
[----:B------:R-:W0:Y:S01]  /*0320*/  LDC.64 R12, c[0x0][0x398] ;  /* 0x0000e600ff0c7b82 */ /* 0x000e220000000a00 */
[----:B------:R-:W-:Y:S01]  /*0330*/  LOP3.LUT R17, R0, 0xfffffffc, RZ, 0xc0, !PT ;  /* 0xfffffffc00117812 */ /* 0x000fe200078ec0ff */
[----:B------:R-:W-:-:S06]  /*0340*/  IMAD.MOV.U32 R2, RZ, RZ, RZ ;  /* 0x000000ffff027224 */ /* 0x000fcc00078e00ff */
[----:B------:R-:W1:Y:S02]  /*0350*/  LDC.64 R10, c[0x0][0x3a8] ;  /* 0x0000ea00ff0a7b82 */ /* 0x000e640000000a00 */
.L_x_6:
[----:B-1----:R-:W-:-:S05]  /*0360*/  IMAD.WIDE.U32 R14, R2, 0x4, R10 ;  /* 0x00000004020e7825 */ /* 0x002fca00078e000a */
[----:B--2---:R-:W2:Y:S01]  /*0370*/  LDG.E R19, desc[UR8][R14.64] ;  /* 0x000000080e137981 */ /* 0x004ea2000c1e1900 */
[----:B------:R-:W-:-:S05]  /*0380*/  IADD3 R9, PT, PT, R35, R2, RZ ;  /* 0x0000000223097210 */ /* 0x000fca0007ffe0ff */
[----:B0-----:R-:W-:-:S05]  /*0390*/  IMAD.WIDE R8, R9, 0x4, R12 ;  /* 0x0000000409087825 */ /* 0x001fca00078e020c */
[----:B------:R-:W3:Y:S01]  /*03a0*/  LDG.E R0, desc[UR8][R8.64] ;  /* 0x0000000808007981 */ /* 0x000ee2000c1e1900 */
[----:B------:R-:W-:-:S05]  /*03b0*/  VIADD R2, R2, 0x4 ;  /* 0x0000000402027836 */ /* 0x000fca0000000000 */
[----:B------:R-:W-:Y:S01]  /*03c0*/  ISETP.NE.AND P2, PT, R2, R17, PT ;  /* 0x000000110200720c */ /* 0x000fe20003f45270 */
[----:B--2---:R-:W0:Y:S08]  /*03d0*/  MUFU.RCP R7, R19 ;  /* 0x0000001300077308 */ /* 0x004e300000001000 */
[----:B---3--:R-:W1:Y:S01]  /*03e0*/  FCHK P0, R0, R19 ;  /* 0x0000001300007302 */ /* 0x008e620000000000 */
[----:B0-----:R-:W-:-:S04]  /*03f0*/  FFMA R16, -R19, R7, 1 ;  /* 0x3f80000013107423 */ /* 0x001fc80000000107 */
[----:B------:R-:W-:-:S04]  /*0400*/  FFMA R7, R7, R16, R7 ;  /* 0x0000001007077223 */ /* 0x000fc80000000007 */
[----:B------:R-:W-:-:S04]  /*0410*/  FFMA R16, R0, R7, RZ ;  /* 0x0000000700107223 */ /* 0x000fc800000000ff */
[----:B------:R-:W-:-:S04]  /*0420*/  FFMA R18, -R19, R16, R0 ;  /* 0x0000001013127223 */ /* 0x000fc80000000100 */
[----:B------:R-:W-:Y:S01]  /*0430*/  FFMA R7, R7, R18, R16 ;  /* 0x0000001207077223 */ /* 0x000fe20000000010 */
[----:B-1----:R-:W-:Y:S06]  /*0440*/  @!P0 BRA `(.L_x_2) ;  /* 0x00000000000c8947 */ /* 0x002fec0003800000 */
[----:B------:R-:W-:Y:S01]  /*0450*/  IMAD.MOV.U32 R7, RZ, RZ, R19 ;  /* 0x000000ffff077224 */ /* 0x000fe200078e0013 */
[----:B------:R-:W-:-:S07]  /*0460*/  MOV R16, 0x480 ;  /* 0x0000048000107802 */ /* 0x000fce0000000f00 */
[----:B------:R-:W-:Y:S05]  /*0470*/  CALL.REL.NOINC `($__internal_1_$__cuda_sm3x_div_rn_noftz_f32_slowpath) ;  /* 0x0000009000407944 */ /* 0x000fea0003c00000 */
.L_x_2:
[----:B------:R0:W-:Y:S04]  /*0480*/  STG.E desc[UR8][R8.64], R7 ;  /* 0x0000000708007986 */ /* 0x0001e8000c101908 */
[----:B------:R-:W2:Y:S04]  /*0490*/  LDG.E R21, desc[UR8][R14.64+0x4] ;  /* 0x000004080e157981 */ /* 0x000ea8000c1e1900 */
[----:B------:R-:W3:Y:S01]  /*04a0*/  LDG.E R0, desc[UR8][R8.64+0x4] ;  /* 0x0000040808007981 */ /* 0x000ee2000c1e1900 */
[----:B--2---:R-:W1:Y:S08]  /*04b0*/  MUFU.RCP R16, R21 ;  /* 0x0000001500107308 */ /* 0x004e700000001000 */
[----:B---3--:R-:W2:Y:S01]  /*04c0*/  FCHK P0, R0, R21 ;  /* 0x0000001500007302 */ /* 0x008ea20000000000 */
[----:B-1----:R-:W-:-:S04]  /*04d0*/  FFMA R19, -R21, R16, 1 ;  /* 0x3f80000015137423 */ /* 0x002fc80000000110 */
[----:B------:R-:W-:-:S04]  /*04e0*/  FFMA R19, R16, R19, R16 ;  /* 0x0000001310137223 */ /* 0x000fc80000000010 */
[----:B------:R-:W-:-:S04]  /*04f0*/  FFMA R16, R0, R19, RZ ;  /* 0x0000001300107223 */ /* 0x000fc800000000ff */
[----:B------:R-:W-:-:S04]  /*0500*/  FFMA R18, -R21, R16, R0 ;  /* 0x0000001015127223 */ /* 0x000fc80000000100 */
[----:B------:R-:W-:Y:S01]  /*0510*/  FFMA R19, R19, R18, R16 ;  /* 0x0000001213137223 */ /* 0x000fe20000000010 */
[----:B0-2---:R-:W-:Y:S06]  /*0520*/  @!P0 BRA `(.L_x_3) ;  /* 0x0000000000108947 */ /* 0x005fec0003800000 */
[----:B------:R-:W-:Y:S02]  /*0530*/  MOV R7, R21 ;  /* 0x0000001500077202 */ /* 0x000fe40000000f00 */
[----:B------:R-:W-:-:S07]  /*0540*/  MOV R16, 0x560 ;  /* 0x0000056000107802 */ /* 0x000fce0000000f00 */
[----:B------:R-:W-:Y:S05]  /*0550*/  CALL.REL.NOINC `($__internal_1_$__cuda_sm3x_div_rn_noftz_f32_slowpath) ;  /* 0x0000009000087944 */ /* 0x000fea0003c00000 */
[----:B------:R-:W-:-:S07]  /*0560*/  IMAD.MOV.U32 R19, RZ, RZ, R7 ;  /* 0x000000ffff137224 */ /* 0x000fce00078e0007 */
.L_x_3:
        /* <DEDUP_REMOVED lines=11> */
[----:B------:R-:W-:Y:S01]  /*0620*/  IMAD.MOV.U32 R7, RZ, RZ, R21 ;  /* 0x000000ffff077224 */ /* 0x000fe200078e0015 */
[----:B------:R-:W-:-:S07]  /*0630*/  MOV R16, 0x650 ;  /* 0x0000065000107802 */ /* 0x000fce0000000f00 */
[----:B------:R-:W-:Y:S05]  /*0640*/  CALL.REL.NOINC `($__internal_1_$__cuda_sm3x_div_rn_noftz_f32_slowpath) ;  /* 0x0000008c00cc7944 */ /* 0x000fea0003c00000 */
.L_x_4:
        /* <DEDUP_REMOVED lines=15> */
.L_x_5:
[----:B------:R2:W-:Y:S01]  /*0740*/  STG.E desc[UR8][R8.64+0xc], R19 ;  /* 0x00000c1308007986 */ /* 0x0005e2000c101908 */
[----:B------:R-:W-:Y:S05]  /*0750*/  @P2 BRA `(.L_x_6) ;  /* 0xfffffffc00002947 */ /* 0x000fea000383ffff */
[----:B------:R-:W-:-:S07]  /*0760*/  IMAD.IADD R15, R35, 0x1, R2 ;  /* 0x00000001230f7824 */ /* 0x000fce00078e0202 */
.L_x_1:
[----:B------:R-:W-:-:S13]  /*0770*/  ISETP.NE.AND P0, PT, R20, RZ, PT ;  /* 0x000000ff1400720c */ /* 0x000fda0003f05270 */
[----:B------:R-:W-:Y:S05]  /*0780*/  @!P0 BRA `(.L_x_0) ;  /* 0x0000000000608947 */ /* 0x000fea0003800000 */
[----:B--2---:R-:W0:Y:S01]  /*0790*/  LDC.64 R8, c[0x0][0x398] ;  /* 0x0000e600ff087b82 */ /* 0x004e220000000a00 */
[----:B------:R-:W-:-:S07]  /*07a0*/  UMOV UR4, URZ ;  /* 0x000000ff00047c82 */ /* 0x000fce0008000000 */
[----:B------:R-:W1:Y:S02]  /*07b0*/  LDC.64 R10, c[0x0][0x3a8] ;  /* 0x0000ea00ff0a7b82 */ /* 0x000e640000000a00 */
.L_x_8:
[----:B-1----:R-:W-:-:S06]  /*07c0*/  IMAD.WIDE.U32 R18, R17, 0x4, R10 ;  /* 0x0000000411127825 */ /* 0x002fcc00078e000a */
[----:B------:R-:W2:Y:S01]  /*07d0*/  LDG.E R19, desc[UR8][R18.64] ;  /* 0x0000000812137981 */ /* 0x000ea2000c1e1900 */
[----:B0--3--:R-:W-:-:S05]  /*07e0*/  IMAD.WIDE R12, R15, 0x4, R8 ;  /* 0x000000040f0c7825 */ /* 0x009fca00078e0208 */
[----:B------:R-:W3:Y:S01]  /*07f0*/  LDG.E R0, desc[UR8][R12.64] ;  /* 0x000000080c007981 */ /* 0x000ee2000c1e1900 */
[----:B------:R-:W-:-:S06]  /*0800*/  UIADD3 UR4, UPT, UPT, UR4, 0x1, URZ ;  /* 0x0000000104047890 */ /* 0x000fcc000fffe0ff */
[----:B------:R-:W-:Y:S01]  /*0810*/  ISETP.NE.AND P2, PT, R20, UR4, PT ;  /* 0x0000000414007c0c */ /* 0x000fe2000bf45270 */
        /* <DEDUP_REMOVED lines=8> */
[----:B------:R-:W-:Y:S02]  /*08a0*/  MOV R7, R19 ;  /* 0x0000001300077202 */ /* 0x000fe40000000f00 */
[----:B------:R-:W-:-:S07]  /*08b0*/  MOV R16, 0x8d0 ;  /* 0x000008d000107802 */ /* 0x000fce0000000f00 */
[----:B------:R-:W-:Y:S05]  /*08c0*/  CALL.REL.NOINC `($__internal_1_$__cuda_sm3x_div_rn_noftz_f32_slowpath) ;  /* 0x0000008c002c7944 */ /* 0x000fea0003c00000 */
.L_x_7:
[----:B------:R3:W-:Y:S01]  /*08d0*/  STG.E desc[UR8][R12.64], R7 ;  /* 0x000000070c007986 */ /* 0x0007e2000c101908 */
[----:B------:R-:W-:Y:S02]  /*08e0*/  VIADD R17, R17, 0x1 ;  /* 0x0000000111117836 */ /* 0x000fe40000000000 */
[----:B------:R-:W-:Y:S01]  /*08f0*/  VIADD R15, R15, 0x1 ;  /* 0x000000010f0f7836 */ /* 0x000fe20000000000 */
[----:B------:R-:W-:Y:S06]  /*0900*/  @P2 BRA `(.L_x_8) ;  /* 0xfffffffc00ac2947 */ /* 0x000fec000383ffff */
.L_x_0:
[----:B------:R-:W0:Y:S01]  /*0910*/  LDC R2, c[0x0][0x380] ;  /* 0x0000e000ff027b82 */ /* 0x000e220000000800 */
[----:B------:R-:W-:-:S07]  /*0920*/  IMAD.MOV.U32 R34, RZ, RZ, R3 ;  /* 0x000000ffff227224 */ /* 0x000fce00078e0003 */
[----:B---3--:R-:W1:Y:S01]  /*0930*/  LDC R7, c[0x0][0x3b4] ;  /* 0x0000ed00ff077b82 */ /* 0x008e620000000800 */
[----:B0-----:R-:W-:-:S05]  /*0940*/  IADD3 R0, PT, PT, R4, -R2, RZ ;  /* 0x8000000204007210 */ /* 0x001fca0007ffe0ff */
[----:B-1----:R-:W-:-:S05]  /*0950*/  IMAD R12, R0, R7, RZ ;  /* 0x00000007000c7224 */ /* 0x002fca00078e02ff */
[----:B------:R-:W-:-:S13]  /*0960*/  ISETP.GE.AND P0, PT, R12, 0x1, PT ;  /* 0x000000010c00780c */ /* 0x000fda0003f06270 */
[----:B------:R-:W-:Y:S05]  /*0970*/  @!P0 BRA `(.L_x_9) ;  /* 0x0000000400108947 */ /* 0x000fea0003800000 */
[----:B------:R-:W-:Y:S01]  /*0980*/  VIMNMX.U32 R15, PT, PT, R7, 0x1, !PT ;  /* 0x00000001070f7848 */ /* 0x000fe20007fe0000 */
[C---:B------:R-:W-:Y:S02]  /*0990*/  IMAD.IADD R12, R35.reuse, 0x1, R12 ;  /* 0x00000001230c7824 */ /* 0x040fe400078e020c */
[----:B------:R-:W-:Y:S01]  /*09a0*/  IMAD.IADD R11, R35, 0x1, R7 ;  /* 0x00000001230b7824 */ /* 0x000fe200078e0207 */
[----:B------:R-:W0:Y:S01]  /*09b0*/  I2F.U32.RP R14, R15 ;  /* 0x0000000f000e7306 */ /* 0x000e220000209000 */
[----:B------:R-:W-:Y:S01]  /*09c0*/  IADD3 R17, PT, PT, RZ, -R15, RZ ;  /* 0x8000000fff117210 */ /* 0x000fe20007ffe0ff */
[----:B------:R-:W-:Y:S01]  /*09d0*/  IMAD.MOV.U32 R34, RZ, RZ, R3 ;  /* 0x000000ffff227224 */ /* 0x000fe200078e0003 */
[----:B------:R-:W-:Y:S02]  /*09e0*/  ISETP.NE.U32.AND P2, PT, R15, RZ, PT ;  /* 0x000000ff0f00720c */ /* 0x000fe40003f45070 */
[----:B------:R-:W-:Y:S02]  /*09f0*/  ISETP.GE.AND P0, PT, R11, R12, PT ;  /* 0x0000000c0b00720c */ /* 0x000fe40003f06270 */
[----:B------:R-:W-:-:S02]  /*0a00*/  VIMNMX R10, PT, PT, R12, R11, !PT ;  /* 0x0000000b0c0a7248 */ /* 0x000fc40007fe0100 */
[----:B------:R-:W-:-:S04]  /*0a10*/  SEL R13, RZ, 0x1, P0 ;  /* 0x00000001ff0d7807 */ /* 0x000fc80000000000 */
[----:B------:R-:W-:Y:S01]  /*0a20*/  IADD3 R10, PT, PT, R10, -R11, -R13 ;  /* 0x8000000b0a0a7210 */ /* 0x000fe20007ffe80d */
[----:B0-----:R-:W2:Y:S02]  /*0a30*/  MUFU.RCP R14, R14 ;  /* 0x0000000e000e7308 */ /* 0x001ea40000001000 */
[----:B--2---:R-:W-:-:S06]  /*0a40*/  VIADD R8, R14, 0xffffffe ;  /* 0x0ffffffe0e087836 */ /* 0x004fcc0000000000 */
[----:B------:R0:W1:Y:S02]  /*0a50*/  F2I.FTZ.U32.TRUNC.NTZ R9, R8 ;  /* 0x0000000800097305 */ /* 0x000064000021f000 */
[----:B0-----:R-:W-:Y:S02]  /*0a60*/  HFMA2 R8, -RZ, RZ, 0, 0 ;  /* 0x00000000ff087431 */ /* 0x001fe400000001ff */
[----:B-1----:R-:W-:-:S04]  /*0a70*/  IMAD R17, R17, R9, RZ ;  /* 0x0000000911117224 */ /* 0x002fc800078e02ff */
[----:B------:R-:W-:-:S06]  /*0a80*/  IMAD.HI.U32 R9, R9, R17, R8 ;  /* 0x0000001109097227 */ /* 0x000fcc00078e0008 */
[----:B------:R-:W-:-:S04]  /*0a90*/  IMAD.HI.U32 R14, R9, R10, RZ ;  /* 0x0000000a090e7227 */ /* 0x000fc800078e00ff */
[----:B------:R-:W-:-:S04]  /*0aa0*/  IMAD.MOV R8, RZ, RZ, -R14 ;  /* 0x000000ffff087224 */ /* 0x000fc800078e0a0e */
[----:B------:R-:W-:Y:S02]  /*0ab0*/  IMAD R10, R15, R8, R10 ;  /* 0x000000080f0a7224 */ /* 0x000fe400078e020a */
[----:B------:R-:W0:Y:S03]  /*0ac0*/  LDC.64 R8, c[0x0][0x398] ;  /* 0x0000e600ff087b82 */ /* 0x000e260000000a00 */
[----:B------:R-:W-:-:S13]  /*0ad0*/  ISETP.GE.U32.AND P0, PT, R10, R15, PT ;  /* 0x0000000f0a00720c */ /* 0x000fda0003f06070 */
[----:B------:R-:W-:Y:S01]  /*0ae0*/  @P0 IMAD.IADD R10, R10, 0x1, -R15 ;  /* 0x000000010a0a0824 */ /* 0x000fe200078e0a0f */
[----:B------:R-:W-:-:S04]  /*0af0*/  @P0 IADD3 R14, PT, PT, R14, 0x1, RZ ;  /* 0x000000010e0e0810 */ /* 0x000fc80007ffe0ff */
[-C--:B------:R-:W-:Y:S02]  /*0b00*/  ISETP.GE.U32.AND P1, PT, R10, R15.reuse, PT ;  /* 0x0000000f0a00720c */ /* 0x080fe40003f26070 */
[----:B------:R-:W1:Y:S11]  /*0b10*/  LDC.64 R10, c[0x0][0x388] ;  /* 0x0000e200ff0a7b82 */ /* 0x000e760000000a00 */
[----:B------:R-:W-:Y:S01]  /*0b20*/  @P1 VIADD R14, R14, 0x1 ;  /* 0x000000010e0e1836 */ /* 0x000fe20000000000 */
[----:B------:R-:W-:-:S05]  /*0b30*/  @!P2 LOP3.LUT R14, RZ, R15, RZ, 0x33, !PT ;  /* 0x0000000fff0ea212 */ /* 0x000fca00078e33ff */
[----:B------:R-:W-:-:S05]  /*0b40*/  IMAD.IADD R14, R13, 0x1, R14 ;  /* 0x000000010d0e7824 */ /* 0x000fca00078e020e */
[C---:B------:R-:W-:Y:S02]  /*0b50*/  LOP3.LUT R13, R14.reuse, 0x3, RZ, 0xc0, !PT ;  /* 0x000000030e0d7812 */ /* 0x040fe400078ec0ff */
[----:B------:R-:W-:Y:S02]  /*0b60*/  ISETP.GE.U32.AND P1, PT, R14, 0x3, PT ;  /* 0x000000030e00780c */ /* 0x000fe40003f26070 */
[----:B------:R-:W-:Y:S02]  /*0b70*/  ISETP.NE.AND P0, PT, R13, 0x3, PT ;  /* 0x000000030d00780c */ /* 0x000fe40003f05270 */
[----:B------:R-:W-:-:S11]  /*0b80*/  MOV R13, R35 ;  /* 0x00000023000d7202 */ /* 0x000fd60000000f00 */
[----:B0-----:R-:W-:Y:S05]  /*0b90*/  @!P0 BRA `(.L_x_10) ;  /* 0x0000000000408947 */ /* 0x001fea0003800000 */
[----:B------:R-:W0:Y:S01]  /*0ba0*/  LDC.64 R18, c[0x0][0x388] ;  /* 0x0000e200ff127b82 */ /* 0x000e220000000a00 */
[----:B------:R-:W-:Y:S01]  /*0bb0*/  VIADD R14, R14, 0x1 ;  /* 0x000000010e0e7836 */ /* 0x000fe20000000000 */
[----:B------:R-:W-:Y:S01]  /*0bc0*/  MOV R13, R35 ;  /* 0x00000023000d7202 */ /* 0x000fe20000000f00 */
[----:B------:R-:W-:Y:S01]  /*0bd0*/  IMAD.MOV.U32 R34, RZ, RZ, R3 ;  /* 0x000000ffff227224 */ /* 0x000fe200078e0003 */
[----:B------:R-:W-:Y:S02]  /*0be0*/  UMOV UR4, URZ ;  /* 0x000000ff00047c82 */ /* 0x000fe40008000000 */
[----:B------:R-:W-:Y:S02]  /*0bf0*/  LOP3.LUT R22, R14, 0x3, RZ, 0xc0, !PT ;  /* 0x000000030e167812 */ /* 0x000fe400078ec0ff */
[----:B------:R-:W2:Y:S05]  /*0c00*/  LDC.64 R20, c[0x0][0x398] ;  /* 0x0000e600ff147b82 */ /* 0x000eaa0000000a00 */
.L_x_11:
[----:B--23--:R-:W-:-:S06]  /*0c10*/  IMAD.WIDE R14, R13, 0x4, R20 ;  /* 0x000000040d0e7825 */ /* 0x00cfcc00078e0214 */
[----:B------:R-:W2:Y:S01]  /*0c20*/  LDG.E R15, desc[UR8][R14.64] ;  /* 0x000000080e0f7981 */ /* 0x000ea2000c1e1900 */
[C---:B0-----:R-:W-:Y:S01]  /*0c30*/  IMAD.WIDE R16, R34.reuse, 0x4, R18 ;  /* 0x0000000422107825 */ /* 0x041fe200078e0212 */
[----:B------:R-:W-:Y:S01]  /*0c40*/  UIADD3 UR4, UPT, UPT, UR4, 0x1, URZ ;  /* 0x0000000104047890 */ /* 0x000fe2000fffe0ff */
[----:B------:R-:W-:Y:S02]  /*0c50*/  IADD3 R13, PT, PT, R13, R7, RZ ;  /* 0x000000070d0d7210 */ /* 0x000fe40007ffe0ff */
[----:B------:R-:W-:-:S03]  /*0c60*/  VIADD R34, R34, 0x1 ;  /* 0x0000000122227836 */ /* 0x000fc60000000000 */
[----:B------:R-:W-:Y:S01]  /*0c70*/  ISETP.NE.AND P0, PT, R22, UR4, PT ;  /* 0x0000000416007c0c */ /* 0x000fe2000bf05270 */
[----:B--2---:R3:W-:-:S12]  /*0c80*/  STG.E desc[UR8][R16.64], R15 ;  /* 0x0000000f10007986 */ /* 0x0047d8000c101908 */
[----:B------:R-:W-:Y:S05]  /*0c90*/  @P0 BRA `(.L_x_11) ;  /* 0xfffffffc00dc0947 */ /* 0x000fea000383ffff */
.L_x_10:
[----:B------:R-:W-:Y:S05]  /*0ca0*/  @!P1 BRA `(.L_x_9) ;  /* 0x0000000000449947 */ /* 0x000fea0003800000 */
.L_x_12:
[----:B------:R-:W-:-:S05]  /*0cb0*/  IMAD.WIDE R22, R13, 0x4, R8 ;  /* 0x000000040d167825 */ /* 0x000fca00078e0208 */
[----:B0-----:R-:W2:Y:S01]  /*0cc0*/  LDG.E R25, desc[UR8][R22.64] ;  /* 0x0000000816197981 */ /* 0x001ea2000c1e1900 */
[----:B-1-3--:R-:W-:-:S04]  /*0cd0*/  IMAD.WIDE R14, R34, 0x4, R10 ;  /* 0x00000004220e7825 */ /* 0x00afc800078e020a */
[C---:B------:R-:W-:Y:S01]  /*0ce0*/  IMAD.WIDE R16, R7.reuse, 0x4, R22 ;  /* 0x0000000407107825 */ /* 0x040fe200078e0216 */
[----:B--2---:R0:W-:Y:S04]  /*0cf0*/  STG.E desc[UR8][R14.64], R25 ;  /* 0x000000190e007986 */ /* 0x0041e8000c101908 */
[----:B------:R-:W2:Y:S01]  /*0d00*/  LDG.E R27, desc[UR8][R16.64] ;  /* 0x00000008101b7981 */ /* 0x000ea2000c1e1900 */
[----:B------:R-:W-:-:S03]  /*0d10*/  IMAD.WIDE R18, R7, 0x4, R16 ;  /* 0x0000000407127825 */ /* 0x000fc600078e0210 */
[----:B--2---:R0:W-:Y:S04]  /*0d20*/  STG.E desc[UR8][R14.64+0x4], R27 ;  /* 0x0000041b0e007986 */ /* 0x0041e8000c101908 */
[----:B------:R-:W2:Y:S01]  /*0d30*/  LDG.E R29, desc[UR8][R18.64] ;  /* 0x00000008121d7981 */ /* 0x000ea2000c1e1900 */
[----:B------:R-:W-:-:S03]  /*0d40*/  IMAD.WIDE R20, R7, 0x4, R18 ;  /* 0x0000000407147825 */ /* 0x000fc600078e0212 */
[----:B--2---:R0:W-:Y:S04]  /*0d50*/  STG.E desc[UR8][R14.64+0x8], R29 ;  /* 0x0000081d0e007986 */ /* 0x0041e8000c101908 */
[----:B------:R-:W2:Y:S01]  /*0d60*/  LDG.E R21, desc[UR8][R20.64] ;  /* 0x0000000814157981 */ /* 0x000ea2000c1e1900 */
[----:B------:R-:W-:Y:S02]  /*0d70*/  IMAD R13, R7, 0x4, R13 ;  /* 0x00000004070d7824 */ /* 0x000fe400078e020d */
[----:B------:R-:W-:-:S03]  /*0d80*/  VIADD R34, R34, 0x4 ;  /* 0x0000000422227836 */ /* 0x000fc60000000000 */
[----:B------:R-:W-:Y:S01]  /*0d90*/  ISETP.GE.AND P0, PT, R13, R12, PT ;  /* 0x0000000c0d00720c */ /* 0x000fe20003f06270 */
[----:B--2---:R0:W-:-:S12]  /*0da0*/  STG.E desc[UR8][R14.64+0xc], R21 ;  /* 0x00000c150e007986 */ /* 0x0041d8000c101908 */
[----:B------:R-:W-:Y:S05]  /*0db0*/  @!P0 BRA `(.L_x_12) ;  /* 0xfffffffc00bc8947 */ /* 0x000fea000383ffff */
.L_x_9:
[----:B--2---:R-:W2:Y:S01]  /*0dc0*/  LDC.64 R18, c[0x0][0x388] ;  /* 0x0000e200ff127b82 */ /* 0x004ea20000000a00 */
[----:B------:R-:W-:Y:S02]  /*0dd0*/  ISETP.GE.AND P0, PT, R2, 0x1, PT ;  /* 0x000000010200780c */ /* 0x000fe40003f06270 */
[C---:B------:R-:W-:Y:S01]  /*0de0*/  IADD3 R2, PT, PT, R3.reuse, R2, RZ ;  /* 0x0000000203027210 */ /* 0x040fe20007ffe0ff */
[----:B--2---:R-:W-:-:S10]  /*0df0*/  IMAD.WIDE R18, R3, 0x4, R18 ;  /* 0x0000000403127825 */ /* 0x004fd400078e0212 */
[----:B------:R-:W-:Y:S05]  /*0e00*/  @!P0 BRA `(.L_x_13) ;  /* 0x0000000000588947 */ /* 0x000fea0003800000 */
[----:B------:R-:W-:-:S07]  /*0e10*/  IMAD.MOV.U32 R7, RZ, RZ, R3 ;  /* 0x000000ffff077224 */ /* 0x000fce00078e0003 */
.L_x_17:
[----:B------:R-:W-:-:S05]  /*0e20*/  VIADD R7, R7, 0x1 ;  /* 0x0000000107077836 */ /* 0x000fca0000000000 */
[----:B0-----:R-:W-:-:S04]  /*0e30*/  IADD3 R14, PT, PT, R2, -R7, RZ ;  /* 0x80000007020e7210 */ /* 0x001fc80007ffe0ff */
[----:B------:R-:W-:-:S13]  /*0e40*/  ISETP.GE.AND P0, PT, R3, R14, PT ;  /* 0x0000000e0300720c */ /* 0x000fda0003f06270 */
[----:B--2---:R-:W-:Y:S05]  /*0e50*/  @P0 BRA `(.L_x_14) ;  /* 0x00000000003c0947 */ /* 0x004fea0003800000 */
[----:B------:R0:W5:Y:S01]  /*0e60*/  LDG.E R12, desc[UR8][R18.64] ;  /* 0x00000008120c7981 */ /* 0x000162000c1e1900 */
[----:B-1----:R-:W1:Y:S01]  /*0e70*/  LDC.64 R10, c[0x0][0x388] ;  /* 0x0000e200ff0a7b82 */ /* 0x002e620000000a00 */
[----:B------:R-:W-:-:S07]  /*0e80*/  IMAD.MOV.U32 R13, RZ, RZ, R3 ;  /* 0x000000ffff0d7224 */ /* 0x000fce00078e0003 */
.L_x_16:
[----:B-12---:R-:W-:-:S05]  /*0e90*/  IMAD.WIDE R8, R13, 0x4, R10 ;  /* 0x000000040d087825 */ /* 0x006fca00078e020a */
[----:B---3--:R-:W2:Y:S01]  /*0ea0*/  LDG.E R15, desc[UR8][R8.64+0x4] ;  /* 0x00000408080f7981 */ /* 0x008ea2000c1e1900 */
[----:B------:R-:W-:-:S05]  /*0eb0*/  VIADD R13, R13, 0x1 ;  /* 0x000000010d0d7836 */ /* 0x000fca0000000000 */
[----:B------:R-:W-:Y:S02]  /*0ec0*/  ISETP.GE.AND P1, PT, R13, R14, PT ;  /* 0x0000000e0d00720c */ /* 0x000fe40003f26270 */
[----:B--2--5:R-:W-:-:S13]  /*0ed0*/  FSETP.GT.AND P0, PT, R12, R15, PT ;  /* 0x0000000f0c00720b */ /* 0x024fda0003f04000 */
[----:B------:R-:W-:Y:S05]  /*0ee0*/  @!P0 BRA `(.L_x_15) ;  /* 0x0000000000108947 */ /* 0x000fea0003800000 */
[----:B------:R-:W2:Y:S04]  /*0ef0*/  LDG.E R17, desc[UR8][R8.64] ;  /* 0x0000000808117981 */ /* 0x000ea8000c1e1900 */
[----:B------:R1:W-:Y:S04]  /*0f00*/  STG.E desc[UR8][R8.64], R15 ;  /* 0x0000000f08007986 */ /* 0x0003e8000c101908 */
[----:B--2---:R2:W-:Y:S01]  /*0f10*/  STG.E desc[UR8][R8.64+0x4], R17 ;  /* 0x0000041108007986 */ /* 0x0045e2000c101908 */
[----:B-1----:R-:W-:-:S07]  /*0f20*/  MOV R15, R17 ;  /* 0x00000011000f7202 */ /* 0x002fce0000000f00 */
.L_x_15:
[----:B------:R-:W-:Y:S01]  /*0f30*/  IMAD.MOV.U32 R12, RZ, RZ, R15 ;  /* 0x000000ffff0c7224 */ /* 0x000fe200078e000f */
[----:B------:R-:W-:Y:S06]  /*0f40*/  @!P1 BRA `(.L_x_16) ;  /* 0xfffffffc00d09947 */ /* 0x000fec000383ffff */
.L_x_14:
[----:B------:R-:W-:-:S13]  /*0f50*/  ISETP.GT.AND P0, PT, R2, R7, PT ;  /* 0x000000070200720c */ /* 0x000fda0003f04270 */
[----:B------:R-:W-:Y:S05]  /*0f60*/  @P0 BRA `(.L_x_17) ;  /* 0xfffffffc00ac0947 */ /* 0x000fea000383ffff */
.L_x_13:
[----:B------:R-:W4:Y:S02]  /*0f70*/  LDC R13, c[0x0][0x380] ;  /* 0x0000e000ff0d7b82 */ /* 0x000f240000000800 */
[----:B----4-:R-:W-:-:S04]  /*0f80*/  LOP3.LUT R7, R13, 0x1, RZ, 0xc0, !PT ;  /* 0x000000010d077812 */ /* 0x010fc800078ec0ff */
[----:B------:R-:W-:-:S13]  /*0f90*/  ISETP.NE.U32.AND P0, PT, R7, 0x1, PT ;  /* 0x000000010700780c */ /* 0x000fda0003f05070 */
[----:B------:R-:W-:Y:S05]  /*0fa0*/  @!P0 BRA `(.L_x_18) ;  /* 0x0000000000548947 */ /* 0x000fea0003800000 */
[----:B-1----:R-:W1:Y:S01]  /*0fb0*/  LDC.64 R10, c[0x0][0x398] ;  /* 0x0000e600ff0a7b82 */ /* 0x002e620000000a00 */
[----:B------:R-:W-:-:S05]  /*0fc0*/  SHF.R.S32.HI R13, RZ, 0x1, R13 ;  /* 0x00000001ff0d7819 */ /* 0x000fca000001140d */
[----:B------:R-:W-:Y:S02]  /*0fd0*/  IMAD.WIDE R12, R13, 0x4, R18 ;  /* 0x000000040d0c7825 */ /* 0x000fe400078e0212 */
[----:B--2---:R-:W2:Y:S03]  /*0fe0*/  LDC.64 R8, c[0x0][0x3a8] ;  /* 0x0000ea00ff087b82 */ /* 0x004ea60000000a00 */
[----:B------:R-:W4:Y:S05]  /*0ff0*/  LDG.E R7, desc[UR8][R12.64] ;  /* 0x000000080c077981 */ /* 0x000f2a000c1e1900 */
[----:B0--3--:R-:W0:Y:S01]  /*1000*/  LDC.64 R14, c[0x0][0x3b8] ;  /* 0x0000ee00ff0e7b82 */ /* 0x009e220000000a00 */
[----:B-1----:R-:W-:-:S06]  /*1010*/  IMAD.WIDE R10, R35, 0x4, R10 ;  /* 0x00000004230a7825 */ /* 0x002fcc00078e020a */
[----:B------:R-:W4:Y:S04]  /*1020*/  LDG.E R10, desc[UR8][R10.64] ;  /* 0x000000080a0a7981 */ /* 0x000f28000c1e1900 */
[----:B--2---:R-:W2:Y:S01]  /*1030*/  LDG.E R8, desc[UR8][R8.64] ;  /* 0x0000000808087981 */ /* 0x004ea2000c1e1900 */
[----:B0-----:R-:W-:-:S04]  /*1040*/  IMAD.WIDE R14, R37, 0x4, R14 ;  /* 0x00000004250e7825 */ /* 0x001fc800078e020e */
[----:B----4-:R-:W-:-:S04]  /*1050*/  FADD R7, R10, -R7 ;  /* 0x800000070a077221 */ /* 0x010fc80000000000 */
[----:B--2---:R-:W-:-:S06]  /*1060*/  FMUL R7, R8, R7 ;  /* 0x0000000708077220 */ /* 0x004fcc0000400000 */
[----:B------:R-:W0:Y:S02]  /*1070*/  F2I.TRUNC.NTZ R7, R7 ;  /* 0x0000000700077305 */ /* 0x000e24000020f100 */
[----:B0-----:R-:W-:-:S05]  /*1080*/  VIMNMX R21, PT, PT, RZ, R7, !PT ;  /* 0x00000007ff157248 */ /* 0x001fca0007fe0100 */
[----:B------:R0:W-:Y:S04]  /*1090*/  STG.E desc[UR8][R14.64], R21 ;  /* 0x000000150e007986 */ /* 0x0001e8000c101908 */
[----:B------:R-:W2:Y:S01]  /*10a0*/  LDG.E R16, desc[UR8][R12.64] ;  /* 0x000000080c107981 */ /* 0x000ea2000c1e1900 */
[----:B------:R-:W1:Y:S01]  /*10b0*/  LDCU UR4, c[0x0][0x380] ;  /* 0x00007000ff0477ac */ /* 0x000e620008000800 */
[----:B------:R-:W-:Y:S01]  /*10c0*/  PRMT R10, RZ, 0x7610, R10 ;  /* 0x00007610ff0a7816 */ /* 0x000fe2000000000a */
[----:B-1----:R-:W-:Y:S01]  /*10d0*/  IMAD.U32 R36, RZ, RZ, UR4 ;  /* 0x00000004ff247e24 */ /* 0x002fe2000f8e00ff */
[----:B--2---:R-:W1:Y:S01]  /*10e0*/  F2F.F64.F32 R16, R16 ;  /* 0x0000001000107310 */ /* 0x004e620000201800 */
[----:B0-----:R-:W-:Y:S05]  /*10f0*/  BRA `(.L_x_19) ;  /* 0x00000000006c7947 */ /* 0x001fea0003800000 */
.L_x_18:
[----:B--2---:R-:W0:Y:S01]  /*1100*/  LDC.64 R8, c[0x0][0x398] ;  /* 0x0000e600ff087b82 */ /* 0x004e220000000a00 */
[----:B------:R-:W-:-:S04]  /*1110*/  IADD3 R36, PT, PT, R0, -0x2, RZ ;  /* 0xfffffffe00247810 */ /* 0x000fc80007ffe0ff */
[----:B------:R-:W-:-:S03]  /*1120*/  SHF.R.S32.HI R7, RZ, 0x1, R36 ;  /* 0x00000001ff077819 */ /* 0x000fc60000011424 */
[----:B---3--:R-:W1:Y:S01]  /*1130*/  LDC.64 R16, c[0x0][0x3a8] ;  /* 0x0000ea00ff107b82 */ /* 0x008e620000000a00 */
[----:B0-----:R-:W-:-:S04]  /*1140*/  IMAD.WIDE R20, R35, 0x4, R8 ;  /* 0x0000000423147825 */ /* 0x001fc800078e0208 */
[----:B------:R-:W-:Y:S02]  /*1150*/  IMAD.WIDE R8, R7, 0x4, R18 ;  /* 0x0000000407087825 */ /* 0x000fe400078e0212 */
[----:B------:R-:W2:Y:S04]  /*1160*/  LDG.E R20, desc[UR8][R20.64] ;  /* 0x0000000814147981 */ /* 0x000ea8000c1e1900 */
[----:B------:R-:W3:Y:S04]  /*1170*/  LDG.E R7, desc[UR8][R8.64] ;  /* 0x0000000808077981 */ /* 0x000ee8000c1e1900 */
[----:B------:R-:W3:Y:S04]  /*1180*/  LDG.E R14, desc[UR8][R8.64+0x4] ;  /* 0x00000408080e7981 */ /* 0x000ee8000c1e1900 */
[----:B-1----:R-:W4:Y:S01]  /*1190*/  LDG.E R10, desc[UR8][R16.64] ;  /* 0x00000008100a7981 */ /* 0x002f22000c1e1900 */
[----:B--2---:R-:W-:Y:S01]  /*11a0*/  F2F.F64.F32 R12, R20 ;  /* 0x00000014000c7310 */ /* 0x004fe20000201800 */
[----:B---3--:R-:W-:-:S07]  /*11b0*/  FADD R7, R7, R14 ;  /* 0x0000000e07077221 */ /* 0x008fce0000000000 */
[----:B------:R-:W0:Y:S08]  /*11c0*/  F2F.F64.F32 R14, R7 ;  /* 0x00000007000e7310 */ /* 0x000e300000201800 */
[----:B----4-:R-:W1:Y:S01]  /*11d0*/  F2F.F64.F32 R10, R10 ;  /* 0x0000000a000a7310 */ /* 0x010e620000201800 */
[----:B0-----:R-:W-:Y:S01]  /*11e0*/  DFMA R12, R14, -0.5, R12 ;  /* 0xbfe000000e0c782b */ /* 0x001fe2000000000c */
[----:B------:R-:W0:Y:S07]  /*11f0*/  LDC.64 R14, c[0x0][0x3b8] ;  /* 0x0000ee00ff0e7b82 */ /* 0x000e2e0000000a00 */
[----:B-1----:R-:W-:-:S10]  /*1200*/  DMUL R12, R10, R12 ;  /* 0x0000000c0a0c7228 */ /* 0x002fd40000000000 */
[----:B------:R-:W1:Y:S01]  /*1210*/  F2I.F64.TRUNC R12, R12 ;  /* 0x0000000c000c7311 */ /* 0x000e62000030d100 */
[----:B0-----:R-:W-:Y:S01]  /*1220*/  IMAD.WIDE R14, R37, 0x4, R14 ;  /* 0x00000004250e7825 */ /* 0x001fe200078e020e */
[----:B-1----:R-:W-:-:S05]  /*1230*/  VIMNMX R11, PT, PT, RZ, R12, !PT ;  /* 0x0000000cff0b7248 */ /* 0x002fca0007fe0100 */
[----:B------:R0:W-:Y:S04]  /*1240*/  STG.E desc[UR8][R14.64], R11 ;  /* 0x0000000b0e007986 */ /* 0x0001e8000c101908 */
[----:B------:R-:W2:Y:S04]  /*1250*/  LDG.E R16, desc[UR8][R8.64] ;  /* 0x0000000808107981 */ /* 0x000ea8000c1e1900 */
[----:B------:R-:W2:Y:S01]  /*1260*/  LDG.E R17, desc[UR8][R8.64+0x4] ;  /* 0x0000040808117981 */ /* 0x000ea2000c1e1900 */
[----:B------:R-:W-:Y:S02]  /*1270*/  IMAD.MOV.U32 R10, RZ, RZ, 0x1 ;  /* 0x00000001ff0a7424 */ /* 0x000fe400078e00ff */
[----:B--2---:R-:W-:-:S04]  /*1280*/  FADD R7, R16, R17 ;  /* 0x0000001110077221 */ /* 0x004fc80000000000 */
[----:B------:R-:W1:Y:S02]  /*1290*/  F2F.F64.F32 R16, R7 ;  /* 0x0000000700107310 */ /* 0x000e640000201800 */
[----:B01----:R-:W-:-:S11]  /*12a0*/  DMUL R16, R16, 0.5 ;  /* 0x3fe0000010107828 */ /* 0x003fd60000000000 */
.L_x_19:
[----:B------:R-:W0:Y:S01]  /*12b0*/  LDC R7, c[0x0][0x3b4] ;  /* 0x0000ed00ff077b82 */ /* 0x000e220000000800 */
[----:B------:R-:W-:-:S07]  /*12c0*/  IMAD.IADD R39, R35, 0x1, R0 ;  /* 0x0000000123277824 */ /* 0x000fce00078e0200 */
[----:B------:R-:W2:Y:S01]  /*12d0*/  LDC R8, c[0x0][0x3b4] ;  /* 0x0000ed00ff087b82 */ /* 0x000ea20000000800 */
[-C--:B0-----:R-:W-:Y:S01]  /*12e0*/  IMAD R12, R4, R7.reuse, R35 ;  /* 0x00000007040c7224 */ /* 0x081fe200078e0223 */
[-C--:B------:R-:W-:Y:S01]  /*12f0*/  IADD3 R32, PT, PT, R35, R7.reuse, RZ ;  /* 0x0000000723207210 */ /* 0x080fe20007ffe0ff */
[----:B------:R-:W-:-:S03]  /*1300*/  IMAD R13, R6, R7, R37 ;  /* 0x00000007060d7224 */ /* 0x000fc600078e0225 */
[----:B------:R-:W-:Y:S01]  /*1310*/  ISETP.GE.AND P0, PT, R39, R12, PT ;  /* 0x0000000c2700720c */ /* 0x000fe20003f06270 */
[----:B--2---:R-:W-:-:S12]  /*1320*/  IMAD.MOV.U32 R0, RZ, RZ, R8 ;  /* 0x000000ffff007224 */ /* 0x004fd800078e0008 */
[----:B------:R-:W-:Y:S05]  /*1330*/  @P0 BRA `(.L_x_20) ;  /* 0x00000028000c0947 */ /* 0x000fea0003800000 */
[----:B------:R0:W2:Y:S01]  /*1340*/  I2F.F64 R14, R7 ;  /* 0x00000007000e7312 */ /* 0x0000a20000201c00 */
[----:B------:R-:W-:Y:S01]  /*1350*/  VIADD R9, R3, 0x1 ;  /* 0x0000000103097836 */ /* 0x000fe20000000000 */
[----:B------:R-:W-:-:S04]  /*1360*/  MOV R0, R8 ;  /* 0x0000000800007202 */ /* 0x000fc80000000f00 */
[----:B------:R-:W-:-:S07]  /*1370*/  LEA.HI.SX32 R36, R36, R9, 0x1f ;  /* 0x0000000924247211 */ /* 0x000fce00078ffaff */
.L_x_40:
[----:B-12---:R-:W3:Y:S08]  /*1380*/  LDC.64 R8, c[0x0][0x398] ;  /* 0x0000e600ff087b82 */ /* 0x006ef00000000a00 */
[----:B----4-:R-:W4:Y:S01]  /*1390*/  LDC.64 R20, c[0x0][0x388] ;  /* 0x0000e200ff147b82 */ /* 0x010f220000000a00 */
[----:B---3--:R-:W-:-:S06]  /*13a0*/  IMAD.WIDE R8, R39, 0x4, R8 ;  /* 0x0000000427087825 */ /* 0x008fcc00078e0208 */
[----:B------:R-:W3:Y:S01]  /*13b0*/  LDG.E R9, desc[UR8][R8.64] ;  /* 0x0000000808097981 */ /* 0x000ee2000c1e1900 */
[----:B------:R-:W-:Y:S01]  /*13c0*/  ISETP.GE.AND P0, PT, R3, R34, PT ;  /* 0x000000220300720c */ /* 0x000fe20003f06270 */
[----:B----4-:R-:W-:-:S05]  /*13d0*/  IMAD.WIDE R20, R34, 0x4, R20 ;  /* 0x0000000422147825 */ /* 0x010fca00078e0214 */
[----:B---3--:R3:W-:Y:S07]  /*13e0*/  STG.E desc[UR8][R20.64], R9 ;  /* 0x0000000914007986 */ /* 0x0087ee000c101908 */
[----:B0-----:R-:W-:Y:S05]  /*13f0*/  @P0 BRA `(.L_x_21) ;  /* 0x0000000000580947 */ /* 0x001fea0003800000 */
[----:B0-----:R-:W-:-:S07]  /*1400*/  IMAD.MOV.U32 R7, RZ, RZ, R3 ;  /* 0x000000ffff077224 */ /* 0x001fce00078e0003 */
.L_x_25:
[----:B------:R-:W-:Y:S01]  /*1410*/  IMAD.IADD R22, R34, 0x1, -R7 ;  /* 0x0000000122167824 */ /* 0x000fe200078e0a07 */
[----:B------:R-:W-:-:S04]  /*1420*/  IADD3 R7, PT, PT, R7, 0x1, RZ ;  /* 0x0000000107077810 */ /* 0x000fc80007ffe0ff */
[----:B------:R-:W-:Y:S02]  /*1430*/  ISETP.GE.AND P0, PT, R3, R22, PT ;  /* 0x000000160300720c */ /* 0x000fe40003f06270 */
[----:B------:R-:W-:-:S11]  /*1440*/  ISETP.GE.AND P1, PT, R7, R34, PT ;  /* 0x000000220700720c */ /* 0x000fd60003f26270 */
[----:B0-----:R-:W-:Y:S05]  /*1450*/  @P0 BRA `(.L_x_22) ;  /* 0x00000000003c0947 */ /* 0x001fea0003800000 */
[----:B------:R0:W5:Y:S01]  /*1460*/  LDG.E R11, desc[UR8][R18.64] ;  /* 0x00000008120b7981 */ /* 0x000162000c1e1900 */
[----:B---3--:R-:W-:-:S07]  /*1470*/  IMAD.MOV.U32 R21, RZ, RZ, R3 ;  /* 0x000000ffff157224 */ /* 0x008fce00078e0003 */
.L_x_24:
[----:B------:R-:W3:Y:S02]  /*1480*/  LDC.64 R8, c[0x0][0x388] ;  /* 0x0000e200ff087b82 */ /* 0x000ee40000000a00 */
[----:B---3--:R-:W-:-:S05]  /*1490*/  IMAD.WIDE R8, R21, 0x4, R8 ;  /* 0x0000000415087825 */ /* 0x008fca00078e0208 */
[----:B------:R-:W3:Y:S01]  /*14a0*/  LDG.E R20, desc[UR8][R8.64+0x4] ;  /* 0x0000040808147981 */ /* 0x000ee2000c1e1900 */
[----:B------:R-:W-:-:S05]  /*14b0*/  VIADD R21, R21, 0x1 ;  /* 0x0000000115157836 */ /* 0x000fca0000000000 */
[----:B------:R-:W-:Y:S02]  /*14c0*/  ISETP.GE.AND P2, PT, R21, R22, PT ;  /* 0x000000161500720c */ /* 0x000fe40003f46270 */
[----:B---3-5:R-:W-:-:S13]  /*14d0*/  FSETP.GT.AND P0, PT, R11, R20, PT ;  /* 0x000000140b00720b */ /* 0x028fda0003f04000 */
[----:B------:R-:W-:Y:S05]  /*14e0*/  @!P0 BRA `(.L_x_23) ;  /* 0x0000000000108947 */ /* 0x000fea0003800000 */
[----:B------:R-:W3:Y:S04]  /*14f0*/  LDG.E R11, desc[UR8][R8.64] ;  /* 0x00000008080b7981 */ /* 0x000ee8000c1e1900 */
[----:B------:R4:W-:Y:S04]  /*1500*/  STG.E desc[UR8][R8.64], R20 ;  /* 0x0000001408007986 */ /* 0x0009e8000c101908 */
[----:B---3--:R3:W-:Y:S01]  /*1510*/  STG.E desc[UR8][R8.64+0x4], R11 ;  /* 0x0000040b08007986 */ /* 0x0087e2000c101908 */
[----:B----4-:R-:W-:-:S07]  /*1520*/  MOV R20, R11 ;  /* 0x0000000b00147202 */ /* 0x010fce0000000f00 */
.L_x_23:
[----:B---3--:R-:W-:Y:S01]  /*1530*/  IMAD.MOV.U32 R11, RZ, RZ, R20 ;  /* 0x000000ffff0b7224 */ /* 0x008fe200078e0014 */
[----:B------:R-:W-:Y:S06]  /*1540*/  @!P2 BRA `(.L_x_24) ;  /* 0xfffffffc00cca947 */ /* 0x000fec000383ffff */
.L_x_22:
[----:B------:R-:W-:Y:S05]  /*1550*/  @!P1 BRA `(.L_x_25) ;  /* 0xfffffffc00ac9947 */ /* 0x000fea000383ffff */
.L_x_21:
[----:B------:R-:W-:-:S13]  /*1560*/  LOP3.LUT P0, RZ, R10, 0xff, RZ, 0xc0, !PT ;  /* 0x000000ff0aff7812 */ /* 0x000fda000780c0ff */
[----:B------:R-:W-:Y:S05]  /*1570*/  @!P0 BRA `(.L_x_26) ;  /* 0x00000010009c8947 */ /* 0x000fea0003800000 */
[----:B---3--:R-:W3:Y:S01]  /*1580*/  LDC.64 R20, c[0x0][0x398] ;  /* 0x0000e600ff147b82 */ /* 0x008ee20000000a00 */
[----:B------:R-:W4:Y:S07]  /*1590*/  LDCU UR4, c[0x0][0x3b4] ;  /* 0x00007680ff0477ac */ /* 0x000f2e0008000800 */
[----:B------:R-:W5:Y:S08]  /*15a0*/  LDC.64 R10, c[0x0][0x388] ;  /* 0x0000e200ff0a7b82 */ /* 0x000f700000000a00 */
[----:B------:R-:W1:Y:S01]  /*15b0*/  LDC.64 R8, c[0x0][0x3a8] ;  /* 0x0000ea00ff087b82 */ /* 0x000e620000000a00 */
[----:B---3--:R-:W-:-:S06]  /*15c0*/  IMAD.WIDE R20, R32, 0x4, R20 ;  /* 0x0000000420147825 */ /* 0x008fcc00078e0214 */
[----:B------:R-:W3:Y:S01]  /*15d0*/  LDG.E R20, desc[UR8][R20.64] ;  /* 0x0000000814147981 */ /* 0x000ee2000c1e1900 */
[----:B-----5:R-:W-:-:S05]  /*15e0*/  IMAD.WIDE R32, R36, 0x4, R10 ;  /* 0x0000000424207825 */ /* 0x020fca00078e020a */
[----:B0-----:R-:W3:Y:S01]  /*15f0*/  LDG.E R7, desc[UR8][R32.64] ;  /* 0x0000000820077981 */ /* 0x001ee2000c1e1900 */
[----:B-1----:R-:W-:Y:S02]  /*1600*/  IMAD.WIDE R10, R0, 0x4, R8 ;  /* 0x00000004000a7825 */ /* 0x002fe400078e0208 */
[----:B------:R-:W0:Y:S04]  /*1610*/  LDC.64 R8, c[0x0][0x3b8] ;  /* 0x0000ee00ff087b82 */ /* 0x000e280000000a00 */
[----:B------:R-:W5:Y:S01]  /*1620*/  LDG.E R10, desc[UR8][R10.64] ;  /* 0x000000080a0a7981 */ /* 0x000f62000c1e1900 */
[----:B0-----:R-:W-:-:S04]  /*1630*/  IMAD.WIDE R8, R13, 0x4, R8 ;  /* 0x000000040d087825 */ /* 0x001fc800078e0208 */
[----:B---3--:R-:W-:-:S04]  /*1640*/  FADD R7, R20, -R7 ;  /* 0x8000000714077221 */ /* 0x008fc80000000000 */
[----:B-----5:R-:W-:-:S06]  /*1650*/  FMUL R7, R10, R7 ;  /* 0x000000070a077220 */ /* 0x020fcc0000400000 */
[----:B------:R-:W0:Y:S02]  /*1660*/  F2I.TRUNC.NTZ R7, R7 ;  /* 0x0000000700077305 */ /* 0x000e24000020f100 */
[----:B0-----:R-:W-:-:S05]  /*1670*/  VIMNMX R23, PT, PT, RZ, R7, !PT ;  /* 0x00000007ff177248 */ /* 0x001fca0007fe0100 */
[----:B------:R0:W-:Y:S04]  /*1680*/  STG.E desc[UR8][R8.64], R23 ;  /* 0x0000001708007986 */ /* 0x0001e8000c101908 */
[----:B------:R-:W3:Y:S01]  /*1690*/  LDG.E R22, desc[UR8][R32.64] ;  /* 0x0000000820167981 */ /* 0x000ee2000c1e1900 */
[----:B--2---:R-:W1:Y:S01]  /*16a0*/  MUFU.RCP64H R21, R15 ;  /* 0x0000000f00157308 */ /* 0x004e620000001800 */
[----:B------:R-:W-:-:S06]  /*16b0*/  IMAD.MOV.U32 R20, RZ, RZ, 0x1 ;  /* 0x00000001ff147424 */ /* 0x000fcc00078e00ff */
[----:B-1----:R-:W-:-:S08]  /*16c0*/  DFMA R10, -R14, R20, 1 ;  /* 0x3ff000000e0a742b */ /* 0x002fd00000000114 */
[----:B------:R-:W-:-:S08]  /*16d0*/  DFMA R10, R10, R10, R10 ;  /* 0x0000000a0a0a722b */ /* 0x000fd0000000000a */
[----:B------:R-:W-:-:S08]  /*16e0*/  DFMA R10, R20, R10, R20 ;  /* 0x0000000a140a722b */ /* 0x000fd00000000014 */
[----:B------:R-:W-:-:S08]  /*16f0*/  DFMA R28, -R14, R10, 1 ;  /* 0x3ff000000e1c742b */ /* 0x000fd0000000010a */
[----:B------:R-:W-:Y:S01]  /*1700*/  DFMA R28, R10, R28, R10 ;  /* 0x0000001c0a1c722b */ /* 0x000fe2000000000a */
[----:B----4-:R-:W-:Y:S01]  /*1710*/  UISETP.GE.AND UP0, UPT, UR4, 0x2, UPT ;  /* 0x000000020400788c */ /* 0x010fe2000bf06270 */
[----:B---3--:R-:W1:Y:S02]  /*1720*/  F2F.F64.F32 R24, R22 ;  /* 0x0000001600187310 */ /* 0x008e640000201800 */
[----:B-1----:R-:W-:-:S08]  /*1730*/  DADD R24, R24, -R16 ;  /* 0x0000000018187229 */ /* 0x002fd00000000810 */
[----:B0-----:R-:W-:-:S08]  /*1740*/  DMUL R8, R24, R28 ;  /* 0x0000001c18087228 */ /* 0x001fd00000000000 */
[----:B------:R-:W-:-:S08]  /*1750*/  DFMA R10, -R14, R8, R24 ;  /* 0x000000080e0a722b */ /* 0x000fd00000000118 */
[----:B------:R-:W-:Y:S01]  /*1760*/  DFMA R28, R28, R10, R8 ;  /* 0x0000000a1c1c722b */ /* 0x000fe20000000008 */
[----:B------:R-:W-:-:S09]  /*1770*/  FSETP.GEU.AND P1, PT, |R25|, 6.5827683646048100446e-37, PT ;  /* 0x036000001900780b */ /* 0x000fd20003f2e200 */
[----:B------:R-:W-:-:S05]  /*1780*/  FFMA R7, RZ, R15, R29 ;  /* 0x0000000fff077223 */ /* 0x000fca000000001d */
[----:B------:R-:W-:-:S13]  /*1790*/  FSETP.GT.AND P0, PT, |R7|, 1.469367938527859385e-39, PT ;  /* 0x001000000700780b */ /* 0x000fda0003f04200 */
[----:B------:R-:W-:Y:S05]  /*17a0*/  @P0 BRA P1, `(.L_x_27) ;  /* 0x0000000000100947 */ /* 0x000fea0000800000 */
[----:B------:R-:W-:Y:S01]  /*17b0*/  MOV R22, R14 ;  /* 0x0000000e00167202 */ /* 0x000fe20000000f00 */
[----:B------:R-:W-:Y:S01]  /*17c0*/  IMAD.MOV.U32 R23, RZ, RZ, R15 ;  /* 0x000000ffff177224 */ /* 0x000fe200078e000f */
[----:B------:R-:W-:-:S07]  /*17d0*/  MOV R8, 0x17f0 ;  /* 0x000017f000087802 */ /* 0x000fce0000000f00 */
[----:B------:R-:W-:Y:S05]  /*17e0*/  CALL.REL.NOINC `($__internal_0_$__cuda_sm20_div_rn_f64_full) ;  /* 0x0000007400f87944 */ /* 0x000fea0003c00000 */
.L_x_27:
[----:B------:R-:W-:Y:S05]  /*17f0*/  BRA.U !UP0, `(.L_x_28) ;  /* 0x0000000d08e87547 */ /* 0x000fea000b800000 */
[----:B------:R-:W0:Y:S01]  /*1800*/  LDCU UR6, c[0x0][0x3b4] ;  /* 0x00007680ff0677ac */ /* 0x000e220008000800 */
[----:B------:R-:W-:Y:S01]  /*1810*/  IMAD.MOV.U32 R30, RZ, RZ, 0x1 ;  /* 0x00000001ff1e7424 */ /* 0x000fe200078e00ff */
[----:B0-----:R-:W-:Y:S02]  /*1820*/  UIADD3 UR4, UPT, UPT, UR6, -0x2, URZ ;  /* 0xfffffffe06047890 */ /* 0x001fe4000fffe0ff */
[----:B------:R-:W-:Y:S01]  /*1830*/  IADD3 R7, PT, PT, R0, -UR6, RZ ;  /* 0x8000000600077c10 */ /* 0x000fe2000fffe0ff */
[----:B------:R-:W-:Y:S02]  /*1840*/  UIADD3 UR7, UPT, UPT, UR6, -0x1, URZ ;  /* 0xffffffff06077890 */ /* 0x000fe4000fffe0ff */
[----:B------:R-:W-:Y:S02]  /*1850*/  UISETP.GE.U32.AND UP0, UPT, UR4, 0x7, UPT ;  /* 0x000000070400788c */ /* 0x000fe4000bf06070 */
[----:B------:R-:W-:-:S07]  /*1860*/  ULOP3.LUT UP1, UR5, UR7, 0x7, URZ, 0xc0, !UPT ;  /* 0x0000000707057892 */ /* 0x000fce000f82c0ff */
[----:B------:R-:W-:Y:S05]  /*1870*/  BRA.U !UP0, `(.L_x_29) ;  /* 0x0000000508d47547 */ /* 0x000fea000b800000 */
[----:B------:R-:W-:-:S07]  /*1880*/  IMAD.MOV.U32 R30, RZ, RZ, 0x1 ;  /* 0x00000001ff1e7424 */ /* 0x000fce00078e00ff */
.L_x_30:
[----:B0-----:R-:W0:Y:S01]  /*1890*/  LDC.64 R24, c[0x0][0x398] ;  /* 0x0000e600ff187b82 */ /* 0x001e220000000a00 */
[----:B------:R-:W-:-:S05]  /*18a0*/  IMAD.IADD R8, R7, 0x1, R30 ;  /* 0x0000000107087824 */ /* 0x000fca00078e021e */
[----:B------:R-:W-:Y:S02]  /*18b0*/  IADD3 R9, PT, PT, R35, R8, RZ ;  /* 0x0000000823097210 */ /* 0x000fe40007ffe0ff */
[----:B------:R-:W1:Y:S08]  /*18c0*/  LDC.64 R26, c[0x0][0x3a8] ;  /* 0x0000ea00ff1a7b82 */ /* 0x000e700000000a00 */
[----:B------:R-:W2:Y:S01]  /*18d0*/  LDC.64 R22, c[0x0][0x3b8] ;  /* 0x0000ee00ff167b82 */ /* 0x000ea20000000a00 */
[----:B0-----:R-:W-:-:S05]  /*18e0*/  IMAD.WIDE R24, R9, 0x4, R24 ;  /* 0x0000000409187825 */ /* 0x001fca00078e0218 */
[----:B------:R-:W3:Y:S01]  /*18f0*/  LDG.E R31, desc[UR8][R24.64] ;  /* 0x00000008181f7981 */ /* 0x000ee2000c1e1900 */
[----:B-1----:R-:W-:-:S05]  /*1900*/  IMAD.WIDE R26, R8, 0x4, R26 ;  /* 0x00000004081a7825 */ /* 0x002fca00078e021a */
[----:B------:R-:W4:Y:S01]  /*1910*/  LDG.E R10, desc[UR8][R26.64] ;  /* 0x000000081a0a7981 */ /* 0x000f22000c1e1900 */
[----:B------:R-:W0:Y:S02]  /*1920*/  I2F.F64.U32 R8, R30 ;  /* 0x0000001e00087312 */ /* 0x000e240000201800 */
[----:B0-----:R-:W-:-:S06]  /*1930*/  DFMA R8, R8, R28, R16 ;  /* 0x0000001c0808722b */ /* 0x001fcc0000000010 */
[----:B---3--:R-:W0:Y:S08]  /*1940*/  F2F.F64.F32 R20, R31 ;  /* 0x0000001f00147310 */ /* 0x008e300000201800 */
[----:B----4-:R-:W1:Y:S01]  /*1950*/  F2F.F64.F32 R10, R10 ;  /* 0x0000000a000a7310 */ /* 0x010e620000201800 */
[----:B0-----:R-:W-:-:S08]  /*1960*/  DADD R8, R20, -R8 ;  /* 0x0000000014087229 */ /* 0x001fd00000000808 */
[----:B-1----:R-:W-:Y:S01]  /*1970*/  DMUL R20, R10, R8 ;  /* 0x000000080a147228 */ /* 0x002fe20000000000 */
[----:B------:R-:W-:-:S04]  /*1980*/  IMAD R9, R6, R30, R37 ;  /* 0x0000001e06097224 */ /* 0x000fc800078e0225 */
[----:B--2---:R-:W-:-:S05]  /*1990*/  IMAD.WIDE R22, R9, 0x4, R22 ;  /* 0x0000000409167825 */ /* 0x004fca00078e0216 */
[----:B------:R-:W0:Y:S02]  /*19a0*/  F2I.F64.TRUNC R20, R20 ;  /* 0x0000001400147311 */ /* 0x000e24000030d100 */
[----:B0-----:R-:W-:-:S05]  /*19b0*/  VIMNMX R43, PT, PT, RZ, R20, !PT ;  /* 0x00000014ff2b7248 */ /* 0x001fca0007fe0100 */
[----:B------:R0:W-:Y:S04]  /*19c0*/  STG.E desc[UR8][R22.64], R43 ;  /* 0x0000002b16007986 */ /* 0x0001e8000c101908 */
[----:B------:R-:W2:Y:S04]  /*19d0*/  LDG.E R11, desc[UR8][R24.64+0x4] ;  /* 0x00000408180b7981 */ /* 0x000ea8000c1e1900 */
[----:B------:R-:W3:Y:S01]  /*19e0*/  LDG.E R38, desc[UR8][R26.64+0x4] ;  /* 0x000004081a267981 */ /* 0x000ee2000c1e1900 */
[----:B------:R-:W-:Y:S02]  /*19f0*/  VIADD R31, R30, 0x1 ;  /* 0x000000011e1f7836 */ /* 0x000fe40000000000 */
[----:B0-----:R-:W-:-:S02]  /*1a00*/  IMAD.WIDE R22, R6, 0x4, R22 ;  /* 0x0000000406167825 */ /* 0x001fc400078e0216 */
[----:B------:R-:W0:Y:S02]  /*1a10*/  I2F.F64.U32 R8, R31 ;  /* 0x0000001f00087312 */ /* 0x000e240000201800 */
[----:B0-----:R-:W-:-:S06]  /*1a20*/  DFMA R8, R8, R28, R16 ;  /* 0x0000001c0808722b */ /* 0x001fcc0000000010 */
[----:B--2---:R-:W0:Y:S08]  /*1a30*/  F2F.F64.F32 R10, R11 ;  /* 0x0000000b000a7310 */ /* 0x004e300000201800 */
[----:B---3--:R-:W1:Y:S01]  /*1a40*/  F2F.F64.F32 R20, R38 ;  /* 0x0000002600147310 */ /* 0x008e620000201800 */
[----:B0-----:R-:W-:-:S08]  /*1a50*/  DADD R8, R10, -R8 ;  /* 0x000000000a087229 */ /* 0x001fd00000000808 */
[----:B-1----:R-:W-:-:S10]  /*1a60*/  DMUL R40, R20, R8 ;  /* 0x0000000814287228 */ /* 0x002fd40000000000 */
        /* <DEDUP_REMOVED lines=18> */
[----:B------:R-:W-:Y:S01]  /*1b90*/  IADD3 R31, PT, PT, R30, 0x3, RZ ;  /* 0x000000031e1f7810 */ /* 0x000fe20007ffe0ff */
[----:B0-----:R-:W-:-:S03]  /*1ba0*/  IMAD.WIDE R22, R6, 0x4, R22 ;  /* 0x0000000406167825 */ /* 0x001fc600078e0216 */
        /* <DEDUP_REMOVED lines=50> */
[C---:B------:R-:W-:Y:S01]  /*1ed0*/  VIADD R31, R30.reuse, 0x7 ;  /* 0x000000071e1f7836 */ /* 0x040fe20000000000 */
[----:B------:R-:W-:Y:S01]  /*1ee0*/  UIADD3 UR4, UPT, UPT, UR6, -0x1, URZ ;  /* 0xffffffff06047890 */ /* 0x000fe2000fffe0ff */
[----:B------:R-:W-:-:S02]  /*1ef0*/  VIADD R30, R30, 0x8 ;  /* 0x000000081e1e7836 */ /* 0x000fc40000000000 */
[----:B------:R-:W1:Y:S01]  /*1f00*/  I2F.F64.U32 R8, R31 ;  /* 0x0000001f00087312 */ /* 0x000e620000201800 */
[----:B0-----:R-:W-:Y:S01]  /*1f10*/  IMAD.WIDE R22, R6, 0x4, R22 ;  /* 0x0000000406167825 */ /* 0x001fe200078e0216 */
[----:B------:R-:W-:-:S06]  /*1f20*/  ULOP3.LUT UR4, UR4, 0xfffffff8, URZ, 0xc0, !UPT ;  /* 0xfffffff804047892 */ /* 0x000fcc000f8ec0ff */
[----:B------:R-:W-:Y:S01]  /*1f30*/  ISETP.NE.AND P0, PT, R31, UR4, PT ;  /* 0x000000041f007c0c */ /* 0x000fe2000bf05270 */
[----:B-1----:R-:W-:Y:S01]  /*1f40*/  DFMA R8, R8, R28, R16 ;  /* 0x0000001c0808722b */ /* 0x002fe20000000010 */
[----:B--2---:R-:W0:Y:S08]  /*1f50*/  F2F.F64.F32 R10, R11 ;  /* 0x0000000b000a7310 */ /* 0x004e300000201800 */
[----:B---3--:R-:W1:Y:S01]  /*1f60*/  F2F.F64.F32 R20, R21 ;  /* 0x0000001500147310 */ /* 0x008e620000201800 */
[----:B0-----:R-:W-:-:S08]  /*1f70*/  DADD R8, R10, -R8 ;  /* 0x000000000a087229 */ /* 0x001fd00000000808 */
[----:B-1----:R-:W-:-:S10]  /*1f80*/  DMUL R8, R20, R8 ;  /* 0x0000000814087228 */ /* 0x002fd40000000000 */
[----:B------:R-:W0:Y:S02]  /*1f90*/  F2I.F64.TRUNC R8, R8 ;  /* 0x0000000800087311 */ /* 0x000e24000030d100 */
[----:B0-----:R-:W-:-:S05]  /*1fa0*/  VIMNMX R25, PT, PT, RZ, R8, !PT ;  /* 0x00000008ff197248 */ /* 0x001fca0007fe0100 */
[----:B------:R0:W-:Y:S01]  /*1fb0*/  STG.E desc[UR8][R22.64], R25 ;  /* 0x0000001916007986 */ /* 0x0001e2000c101908 */
[----:B------:R-:W-:Y:S05]  /*1fc0*/  @P0 BRA `(.L_x_30) ;  /* 0xfffffff800300947 */ /* 0x000fea000383ffff */
.L_x_29:
[----:B------:R-:W-:Y:S05]  /*1fd0*/  BRA.U !UP1, `(.L_x_28) ;  /* 0x0000000509f07547 */ /* 0x000fea000b800000 */
[----:B------:R-:W-:Y:S02]  /*1fe0*/  UIADD3 UR5, UPT, UPT, UR5, -0x1, URZ ;  /* 0xffffffff05057890 */ /* 0x000fe4000fffe0ff */
[----:B------:R-:W-:Y:S02]  /*1ff0*/  ULOP3.LUT UP1, UR4, UR7, 0x3, URZ, 0xc0, !UPT ;  /* 0x0000000307047892 */ /* 0x000fe4000f82c0ff */
[----:B------:R-:W-:-:S09]  /*2000*/  UISETP.GE.U32.AND UP0, UPT, UR5, 0x3, UPT ;  /* 0x000000030500788c */ /* 0x000fd2000bf06070 */
[----:B------:R-:W-:Y:S05]  /*2010*/  BRA.U !UP0, `(.L_x_31) ;  /* 0x0000000108f07547 */ /* 0x000fea000b800000 */
[----:B0-----:R-:W0:Y:S01]  /*2020*/  LDC.64 R24, c[0x0][0x398] ;  /* 0x0000e600ff187b82 */ /* 0x001e220000000a00 */
[----:B------:R-:W-:-:S05]  /*2030*/  IADD3 R8, PT, PT, R7, R30, RZ ;  /* 0x0000001e07087210 */ /* 0x000fca0007ffe0ff */
[----:B------:R-:W-:Y:S02]  /*2040*/  IMAD.IADD R9, R35, 0x1, R8 ;  /* 0x0000000123097824 */ /* 0x000fe400078e0208 */
        /* <DEDUP_REMOVED lines=19> */
[----:B------:R-:W-:-:S04]  /*2180*/  IADD3 R31, PT, PT, R30, 0x1, RZ ;  /* 0x000000011e1f7810 */ /* 0x000fc80007ffe0ff */
[----:B------:R-:W1:Y:S02]  /*2190*/  I2F.F64.U32 R8, R31 ;  /* 0x0000001f00087312 */ /* 0x000e640000201800 */
[----:B-1----:R-:W-:-:S06]  /*21a0*/  DFMA R8, R8, R28, R16 ;  /* 0x0000001c0808722b */ /* 0x002fcc0000000010 */
[----:B--2---:R-:W1:Y:S08]  /*21b0*/  F2F.F64.F32 R10, R11 ;  /* 0x0000000b000a7310 */ /* 0x004e700000201800 */
[----:B---3--:R-:W2:Y:S01]  /*21c0*/  F2F.F64.F32 R20, R38 ;  /* 0x0000002600147310 */ /* 0x008ea20000201800 */
[----:B-1----:R-:W-:-:S08]  /*21d0*/  DADD R8, R10, -R8 ;  /* 0x000000000a087229 */ /* 0x002fd00000000808 */
[----:B--2---:R-:W-:Y:S01]  /*21e0*/  DMUL R40, R20, R8 ;  /* 0x0000000814287228 */ /* 0x004fe20000000000 */
[----:B------:R-:W-:-:S09]  /*21f0*/  IMAD.WIDE R8, R6, 0x4, R22 ;  /* 0x0000000406087825 */ /* 0x000fd200078e0216 */
        /* <DEDUP_REMOVED lines=18> */
[C---:B------:R-:W-:Y:S01]  /*2320*/  IADD3 R31, PT, PT, R30.reuse, 0x3, RZ ;  /* 0x000000031e1f7810 */ /* 0x040fe20007ffe0ff */
[----:B------:R-:W-:-:S02]  /*2330*/  VIADD R30, R30, 0x4 ;  /* 0x000000041e1e7836 */ /* 0x000fc40000000000 */
[----:B0-----:R-:W-:Y:S01]  /*2340*/  IMAD.WIDE R8, R6, 0x4, R8 ;  /* 0x0000000406087825 */ /* 0x001fe200078e0208 */
        /* <DEDUP_REMOVED lines=8> */
[----:B------:R1:W-:Y:S02]  /*23d0*/  STG.E desc[UR8][R8.64], R21 ;  /* 0x0000001508007986 */ /* 0x0003e4000c101908 */
.L_x_31:
[----:B------:R-:W-:Y:S05]  /*23e0*/  BRA.U !UP1, `(.L_x_28) ;  /* 0x0000000109ec7547 */ /* 0x000fea000b800000 */
[----:B------:R-:W-:Y:S02]  /*23f0*/  UISETP.NE.AND UP0, UPT, UR4, 0x1, UPT ;  /* 0x000000010400788c */ /* 0x000fe4000bf05270 */
[----:B------:R-:W-:-:S04]  /*2400*/  ULOP3.LUT UR5, UR6, 0x1, URZ, 0xc0, !UPT ;  /* 0x0000000106057892 */ /* 0x000fc8000f8ec0ff */
[----:B------:R-:W-:-:S03]  /*2410*/  UISETP.NE.U32.AND UP1, UPT, UR5, 0x1, UPT ;  /* 0x000000010500788c */ /* 0x000fc6000bf25070 */
[----:B------:R-:W-:Y:S08]  /*2420*/  BRA.U !UP0, `(.L_x_32) ;  /* 0x0000000108887547 */ /* 0x000ff0000b800000 */
[----:B------:R-:W2:Y:S01]  /*2430*/  LDC.64 R10, c[0x0][0x398] ;  /* 0x0000e600ff0a7b82 */ /* 0x000ea20000000a00 */
[----:B-1----:R-:W-:-:S05]  /*2440*/  IADD3 R8, PT, PT, R7, R30, RZ ;  /* 0x0000001e07087210 */ /* 0x002fca0007ffe0ff */
[----:B------:R-:W-:Y:S02]  /*2450*/  IMAD.IADD R9, R35, 0x1, R8 ;  /* 0x0000000123097824 */ /* 0x000fe400078e0208 */
[----:B------:R-:W1:Y:S02]  /*2460*/  LDC.64 R20, c[0x0][0x3a8] ;  /* 0x0000ea00ff147b82 */ /* 0x000e640000000a00 */
[----:B--2---:R-:W-:-:S05]  /*2470*/  IMAD.WIDE R10, R9, 0x4, R10 ;  /* 0x00000004090a7825 */ /* 0x004fca00078e020a */
[----:B------:R-:W2:Y:S01]  /*2480*/  LDG.E R31, desc[UR8][R10.64] ;  /* 0x000000080a1f7981 */ /* 0x000ea2000c1e1900 */
[----:B-1----:R-:W-:-:S05]  /*2490*/  IMAD.WIDE R20, R8, 0x4, R20 ;  /* 0x0000000408147825 */ /* 0x002fca00078e0214 */
[----:B------:R-:W3:Y:S01]  /*24a0*/  LDG.E R24, desc[UR8][R20.64] ;  /* 0x0000000814187981 */ /* 0x000ee2000c1e1900 */
[----:B0-----:R-:W0:Y:S02]  /*24b0*/  I2F.F64.U32 R22, R30 ;  /* 0x0000001e00167312 */ /* 0x001e240000201800 */
[----:B0-----:R-:W-:-:S06]  /*24c0*/  DFMA R22, R22, R28, R16 ;  /* 0x0000001c1616722b */ /* 0x001fcc0000000010 */
[----:B--2---:R-:W0:Y:S08]  /*24d0*/  F2F.F64.F32 R8, R31 ;  /* 0x0000001f00087310 */ /* 0x004e300000201800 */
[----:B---3--:R-:W1:Y:S01]  /*24e0*/  F2F.F64.F32 R24, R24 ;  /* 0x0000001800187310 */ /* 0x008e620000201800 */
[----:B0-----:R-:W-:Y:S01]  /*24f0*/  DADD R22, -R22, R8 ;  /* 0x0000000016167229 */ /* 0x001fe20000000108 */
[----:B------:R-:W0:Y:S07]  /*2500*/  LDC.64 R8, c[0x0][0x3b8] ;  /* 0x0000ee00ff087b82 */ /* 0x000e2e0000000a00 */
[----:B-1----:R-:W-:Y:S01]  /*2510*/  DMUL R26, R24, R22 ;  /* 0x00000016181a7228 */ /* 0x002fe20000000000 */
[----:B------:R-:W-:-:S09]  /*2520*/  IMAD R23, R6, R30, R37 ;  /* 0x0000001e06177224 */ /* 0x000fd200078e0225 */
[----:B------:R-:W1:Y:S01]  /*2530*/  F2I.F64.TRUNC R26, R26 ;  /* 0x0000001a001a7311 */ /* 0x000e62000030d100 */
[----:B0-----:R-:W-:Y:S01]  /*2540*/  IMAD.WIDE R8, R23, 0x4, R8 ;  /* 0x0000000417087825 */ /* 0x001fe200078e0208 */
[----:B-1----:R-:W-:-:S05]  /*2550*/  VIMNMX R41, PT, PT, RZ, R26, !PT ;  /* 0x0000001aff297248 */ /* 0x002fca0007fe0100 */
        /* <DEDUP_REMOVED lines=10> */
[----:B0-----:R-:W-:-:S08]  /*2600*/  DADD R22, -R22, R24 ;  /* 0x0000000016167229 */ /* 0x001fd00000000118 */
[----:B-1----:R-:W-:-:S10]  /*2610*/  DMUL R22, R26, R22 ;  /* 0x000000161a167228 */ /* 0x002fd40000000000 */
[----:B------:R-:W0:Y:S02]  /*2620*/  F2I.F64.TRUNC R22, R22 ;  /* 0x0000001600167311 */ /* 0x000e24000030d100 */
[----:B0-----:R-:W-:-:S05]  /*2630*/  VIMNMX R11, PT, PT, RZ, R22, !PT ;  /* 0x00000016ff0b7248 */ /* 0x001fca0007fe0100 */
[----:B------:R2:W-:Y:S02]  /*2640*/  STG.E desc[UR8][R8.64], R11 ;  /* 0x0000000b08007986 */ /* 0x0005e4000c101908 */
.L_x_32:
[----:B------:R-:W-:Y:S05]  /*2650*/  BRA.U !UP1, `(.L_x_28) ;  /* 0x0000000109507547 */ /* 0x000fea000b800000 */
[----:B-12---:R-:W1:Y:S01]  /*2660*/  LDC.64 R8, c[0x0][0x398] ;  /* 0x0000e600ff087b82 */ /* 0x006e620000000a00 */
[----:B------:R-:W-:-:S05]  /*2670*/  IADD3 R7, PT, PT, R7, R30, RZ ;  /* 0x0000001e07077210 */ /* 0x000fca0007ffe0ff */
[----:B------:R-:W-:Y:S02]  /*2680*/  IMAD.IADD R21, R35, 0x1, R7 ;  /* 0x0000000123157824 */ /* 0x000fe400078e0207 */
[----:B------:R-:W0:Y:S02]  /*2690*/  LDC.64 R10, c[0x0][0x3a8] ;  /* 0x0000ea00ff0a7b82 */ /* 0x000e240000000a00 */
[----:B-1----:R-:W-:-:S06]  /*26a0*/  IMAD.WIDE R20, R21, 0x4, R8 ;  /* 0x0000000415147825 */ /* 0x002fcc00078e0208 */
[----:B------:R-:W2:Y:S01]  /*26b0*/  LDG.E R20, desc[UR8][R20.64] ;  /* 0x0000000814147981 */ /* 0x000ea2000c1e1900 */
[----:B0-----:R-:W-:-:S06]  /*26c0*/  IMAD.WIDE R22, R7, 0x4, R10 ;  /* 0x0000000407167825 */ /* 0x001fcc00078e020a */
[----:B------:R-:W3:Y:S01]  /*26d0*/  LDG.E R22, desc[UR8][R22.64] ;  /* 0x0000000816167981 */ /* 0x000ee2000c1e1900 */
[----:B------:R-:W0:Y:S01]  /*26e0*/  I2F.F64.U32 R10, R30 ;  /* 0x0000001e000a7312 */ /* 0x000e220000201800 */
[----:B------:R-:W-:Y:S01]  /*26f0*/  IMAD R7, R6, R30, R37 ;  /* 0x0000001e06077224 */ /* 0x000fe200078e0225 */
[----:B0-----:R-:W-:-:S06]  /*2700*/  DFMA R16, R10, R28, R16 ;  /* 0x0000001c0a10722b */ /* 0x001fcc0000000010 */
[----:B--2---:R-:W0:Y:S08]  /*2710*/  F2F.F64.F32 R8, R20 ;  /* 0x0000001400087310 */ /* 0x004e300000201800 */
[----:B---3--:R-:W1:Y:S01]  /*2720*/  F2F.F64.F32 R10, R22 ;  /* 0x00000016000a7310 */ /* 0x008e620000201800 */
[----:B0-----:R-:W-:Y:S01]  /*2730*/  DADD R16, R8, -R16 ;  /* 0x0000000008107229 */ /* 0x001fe20000000810 */
[----:B------:R-:W0:Y:S07]  /*2740*/  LDC.64 R8, c[0x0][0x3b8] ;  /* 0x0000ee00ff087b82 */ /* 0x000e2e0000000a00 */
[----:B-1----:R-:W-:-:S10]  /*2750*/  DMUL R10, R10, R16 ;  /* 0x000000100a0a7228 */ /* 0x002fd40000000000 */
[----:B------:R-:W1:Y:S01]  /*2760*/  F2I.F64.TRUNC R10, R10 ;  /* 0x0000000a000a7311 */ /* 0x000e62000030d100 */
[----:B0-----:R-:W-:Y:S01]  /*2770*/  IMAD.WIDE R8, R7, 0x4, R8 ;  /* 0x0000000407087825 */ /* 0x001fe200078e0208 */
[----:B-1----:R-:W-:-:S05]  /*2780*/  VIMNMX R7, PT, PT, RZ, R10, !PT ;  /* 0x0000000aff077248 */ /* 0x002fca0007fe0100 */
[----:B------:R3:W-:Y:S02]  /*2790*/  STG.E desc[UR8][R8.64], R7 ;  /* 0x0000000708007986 */ /* 0x0007e4000c101908 */
.L_x_28:
[----:B------:R-:W4:Y:S01]  /*27a0*/  LDG.E R16, desc[UR8][R32.64] ;  /* 0x0000000820107981 */ /* 0x000f22000c1e1900 */
[----:B------:R-:W-:Y:S02]  /*27b0*/  IADD3 R36, PT, PT, R36, 0x1, RZ ;  /* 0x0000000124247810 */ /* 0x000fe40007ffe0ff */
[----:B------:R-:W-:Y:S01]  /*27c0*/  PRMT R10, RZ, 0x7610, R10 ;  /* 0x00007610ff0a7816 */ /* 0x000fe2000000000a */
[----:B----4-:R-:W4:Y:S01]  /*27d0*/  F2F.F64.F32 R16, R16 ;  /* 0x0000001000107310 */ /* 0x010f220000201800 */
[----:B------:R-:W-:Y:S05]  /*27e0*/  BRA `(.L_x_33) ;  /* 0x0000001000bc7947 */ /* 0x000fea0003800000 */
.L_x_26:
[----:B------:R-:W4:Y:S01]  /*27f0*/  LDC.64 R10, c[0x0][0x398] ;  /* 0x0000e600ff0a7b82 */ /* 0x000f220000000a00 */
[----:B------:R-:W5:Y:S07]  /*2800*/  LDCU UR4, c[0x0][0x3b4] ;  /* 0x00007680ff0477ac */ /* 0x000f6e0008000800 */
[----:B---3--:R-:W3:Y:S08]  /*2810*/  LDC.64 R20, c[0x0][0x388] ;  /* 0x0000e200ff147b82 */ /* 0x008ef00000000a00 */
[----:B------:R-:W1:Y:S01]  /*2820*/  LDC.64 R8, c[0x0][0x3a8] ;  /* 0x0000ea00ff087b82 */ /* 0x000e620000000a00 */
[----:B----4-:R-:W-:-:S06]  /*2830*/  IMAD.WIDE R24, R32, 0x4, R10 ;  /* 0x0000000420187825 */ /* 0x010fcc00078e020a */
[----:B------:R-:W4:Y:S01]  /*2840*/  LDG.E R24, desc[UR8][R24.64] ;  /* 0x0000000818187981 */ /* 0x000f22000c1e1900 */
[----:B---3--:R-:W-:-:S05]  /*2850*/  IMAD.WIDE R32, R36, 0x4, R20 ;  /* 0x0000000424207825 */ /* 0x008fca00078e0214 */
[----:B0-----:R-:W3:Y:S04]  /*2860*/  LDG.E R7, desc[UR8][R32.64] ;  /* 0x0000000820077981 */ /* 0x001ee8000c1e1900 */
[----:B------:R-:W3:Y:S01]  /*2870*/  LDG.E R20, desc[UR8][R32.64+-0x4] ;  /* 0xfffffc0820147981 */ /* 0x000ee2000c1e1900 */
[----:B-1----:R-:W-:-:S06]  /*2880*/  IMAD.WIDE R22, R0, 0x4, R8 ;  /* 0x0000000400167825 */ /* 0x002fcc00078e0208 */
[----:B------:R-:W2:Y:S01]  /*2890*/  LDG.E R22, desc[UR8][R22.64] ;  /* 0x0000000816167981 */ /* 0x000ea2000c1e1900 */
[----:B----4-:R-:W-:Y:S01]  /*28a0*/  F2F.F64.F32 R10, R24 ;  /* 0x00000018000a7310 */ /* 0x010fe20000201800 */
[----:B---3--:R-:W-:-:S07]  /*28b0*/  FADD R7, R7, R20 ;  /* 0x0000001407077221 */ /* 0x008fce0000000000 */
[----:B------:R-:W0:Y:S08]  /*28c0*/  F2F.F64.F32 R20, R7 ;  /* 0x0000000700147310 */ /* 0x000e300000201800 */
[----:B--2---:R-:W1:Y:S01]  /*28d0*/  F2F.F64.F32 R8, R22 ;  /* 0x0000001600087310 */ /* 0x004e620000201800 */
        /* <DEDUP_REMOVED lines=9> */
[----:B------:R-:W1:Y:S01]  /*2970*/  MUFU.RCP64H R9, R15 ;  /* 0x0000000f00097308 */ /* 0x000e620000001800 */
[----:B------:R-:W-:-:S06]  /*2980*/  IMAD.MOV.U32 R8, RZ, RZ, 0x1 ;  /* 0x00000001ff087424 */ /* 0x000fcc00078e00ff */
[----:B-1----:R-:W-:-:S08]  /*2990*/  DFMA R10, -R14, R8, 1 ;  /* 0x3ff000000e0a742b */ /* 0x002fd00000000108 */
[----:B------:R-:W-:-:S08]  /*29a0*/  DFMA R10, R10, R10, R10 ;  /* 0x0000000a0a0a722b */ /* 0x000fd0000000000a */
[----:B------:R-:W-:-:S08]  /*29b0*/  DFMA R10, R8, R10, R8 ;  /* 0x0000000a080a722b */ /* 0x000fd00000000008 */
[----:B------:R-:W-:-:S08]  /*29c0*/  DFMA R28, -R14, R10, 1 ;  /* 0x3ff000000e1c742b */ /* 0x000fd0000000010a */
[----:B------:R-:W-:Y:S01]  /*29d0*/  DFMA R28, R10, R28, R10 ;  /* 0x0000001c0a1c722b */ /* 0x000fe2000000000a */
[----:B-----5:R-:W-:Y:S01]  /*29e0*/  UISETP.GE.AND UP0, UPT, UR4, 0x2, UPT ;  /* 0x000000020400788c */ /* 0x020fe2000bf06270 */
[----:B--2---:R-:W-:-:S04]  /*29f0*/  FADD R23, R23, R24 ;  /* 0x0000001817177221 */ /* 0x004fc80000000000 */
[----:B------:R-:W1:Y:S02]  /*2a00*/  F2F.F64.F32 R24, R23 ;  /* 0x0000001700187310 */ /* 0x000e640000201800 */
[----:B-1----:R-:W-:-:S08]  /*2a10*/  DFMA R24, R24, 0.5, -R16 ;  /* 0x3fe000001818782b */ /* 0x002fd00000000810 */
[----:B------:R-:W-:-:S08]  /*2a20*/  DMUL R8, R28, R24 ;  /* 0x000000181c087228 */ /* 0x000fd00000000000 */
[----:B------:R-:W-:-:S08]  /*2a30*/  DFMA R10, -R14, R8, R24 ;  /* 0x000000080e0a722b */ /* 0x000fd00000000118 */
[----:B------:R-:W-:Y:S01]  /*2a40*/  DFMA R28, R28, R10, R8 ;  /* 0x0000000a1c1c722b */ /* 0x000fe20000000008 */
[----:B------:R-:W-:-:S09]  /*2a50*/  FSETP.GEU.AND P1, PT, |R25|, 6.5827683646048100446e-37, PT ;  /* 0x036000001900780b */ /* 0x000fd20003f2e200 */
[----:B------:R-:W-:-:S05]  /*2a60*/  FFMA R7, RZ, R15, R29 ;  /* 0x0000000fff077223 */ /* 0x000fca000000001d */
[----:B------:R-:W-:-:S13]  /*2a70*/  FSETP.GT.AND P0, PT, |R7|, 1.469367938527859385e-39, PT ;  /* 0x001000000700780b */ /* 0x000fda0003f04200 */
[----:B0-----:R-:W-:Y:S05]  /*2a80*/  @P0 BRA P1, `(.L_x_34) ;  /* 0x0000000000100947 */ /* 0x001fea0000800000 */
[----:B------:R-:W-:Y:S01]  /*2a90*/  MOV R22, R14 ;  /* 0x0000000e00167202 */ /* 0x000fe20000000f00 */
[----:B------:R-:W-:Y:S01]  /*2aa0*/  IMAD.MOV.U32 R23, RZ, RZ, R15 ;  /* 0x000000ffff177224 */ /* 0x000fe200078e000f */
[----:B------:R-:W-:-:S07]  /*2ab0*/  MOV R8, 0x2ad0 ;  /* 0x00002ad000087802 */ /* 0x000fce0000000f00 */
[----:B------:R-:W-:Y:S05]  /*2ac0*/  CALL.REL.NOINC `($__internal_0_$__cuda_sm20_div_rn_f64_full) ;  /* 0x0000006400407944 */ /* 0x000fea0003c00000 */
.L_x_34:
[----:B------:R-:W-:Y:S05]  /*2ad0*/  BRA.U !UP0, `(.L_x_35) ;  /* 0x0000000d08e87547 */ /* 0x000fea000b800000 */
[----:B------:R-:W0:Y:S01]  /*2ae0*/  LDCU UR4, c[0x0][0x3b4] ;  /* 0x00007680ff0477ac */ /* 0x000e220008000800 */
[----:B------:R-:W-:Y:S01]  /*2af0*/  MOV R30, 0x1 ;  /* 0x00000001001e7802 */ /* 0x000fe20000000f00 */
[----:B0-----:R-:W-:Y:S02]  /*2b00*/  UIADD3 UR5, UPT, UPT, UR4, -0x2, URZ ;  /* 0xfffffffe04057890 */ /* 0x001fe4000fffe0ff */
[----:B------:R-:W-:Y:S01]  /*2b10*/  VIADD R7, R0, -UR4 ;  /* 0x8000000400077c36 */ /* 0x000fe20008000000 */
[----:B------:R-:W-:Y:S02]  /*2b20*/  UIADD3 UR6, UPT, UPT, UR4, -0x1, URZ ;  /* 0xffffffff04067890 */ /* 0x000fe4000fffe0ff */
[----:B------:R-:W-:Y:S02]  /*2b30*/  UISETP.GE.U32.AND UP0, UPT, UR5, 0x7, UPT ;  /* 0x000000070500788c */ /* 0x000fe4000bf06070 */
[----:B------:R-:W-:-:S07]  /*2b40*/  ULOP3.LUT UP1, UR7, UR6, 0x7, URZ, 0xc0, !UPT ;  /* 0x0000000706077892 */ /* 0x000fce000f82c0ff */
[----:B------:R-:W-:Y:S05]  /*2b50*/  BRA.U !UP0, `(.L_x_36) ;  /* 0x0000000508d47547 */ /* 0x000fea000b800000 */
[----:B------:R-:W-:-:S07]  /*2b60*/  HFMA2 R30, -RZ, RZ, 0, 5.9604644775390625e-08 ;  /* 0x00000001ff1e7431 */ /* 0x000fce00000001ff */
.L_x_37:
        /* <DEDUP_REMOVED lines=102> */
[----:B------:R-:W-:Y:S01]  /*31d0*/  IADD3 R30, PT, PT, R30, 0x8, RZ ;  /* 0x000000081e1e7810 */ /* 0x000fe20007ffe0ff */
[----:B0-----:R-:W-:Y:S01]  /*31e0*/  IMAD.WIDE R22, R6, 0x4, R22 ;  /* 0x0000000406167825 */ /* 0x001fe200078e0216 */
[----:B------:R-:W0:Y:S01]  /*31f0*/  I2F.F64.U32 R8, R31 ;  /* 0x0000001f00087312 */ /* 0x000e220000201800 */
[----:B------:R-:W-:-:S06]  /*3200*/  ULOP3.LUT UR5, UR5, 0xfffffff8, URZ, 0xc0, !UPT ;  /* 0xfffffff805057892 */ /* 0x000fcc000f8ec0ff */
[----:B------:R-:W-:Y:S01]  /*3210*/  ISETP.NE.AND P0, PT, R31, UR5, PT ;  /* 0x000000051f007c0c */ /* 0x000fe2000bf05270 */
[----:B0-----:R-:W-:Y:S01]  /*3220*/  DFMA R8, R8, R28, R16 ;  /* 0x0000001c0808722b */ /* 0x001fe20000000010 */
        /* <DEDUP_REMOVED lines=8> */
.L_x_36:
[----:B------:R-:W-:Y:S05]  /*32b0*/  BRA.U !UP1, `(.L_x_35) ;  /* 0x0000000509f07547 */ /* 0x000fea000b800000 */
[----:B------:R-:W-:Y:S02]  /*32c0*/  UIADD3 UR7, UPT, UPT, UR7, -0x1, URZ ;  /* 0xffffffff07077890 */ /* 0x000fe4000fffe0ff */
[----:B------:R-:W-:Y:S02]  /*32d0*/  ULOP3.LUT UP1, UR6, UR6, 0x3, URZ, 0xc0, !UPT ;  /* 0x0000000306067892 */ /* 0x000fe4000f82c0ff */
[----:B------:R-:W-:-:S09]  /*32e0*/  UISETP.GE.U32.AND UP0, UPT, UR7, 0x3, UPT ;  /* 0x000000030700788c */ /* 0x000fd2000bf06070 */
[----:B------:R-:W-:Y:S05]  /*32f0*/  BRA.U !UP0, `(.L_x_38) ;  /* 0x0000000108f07547 */ /* 0x000fea000b800000 */
        /* <DEDUP_REMOVED lines=22> */
[----:B------:R-:W-:-:S04]  /*3460*/  VIADD R31, R30, 0x1 ;  /* 0x000000011e1f7836 */ /* 0x000fc80000000000 */
        /* <DEDUP_REMOVED lines=26> */
[----:B------:R-:W-:Y:S01]  /*3610*/  IADD3 R30, PT, PT, R30, 0x4, RZ ;  /* 0x000000041e1e7810 */ /* 0x000fe20007ffe0ff */
        /* <DEDUP_REMOVED lines=10> */
.L_x_38:
[----:B------:R-:W-:Y:S05]  /*36c0*/  BRA.U !UP1, `(.L_x_35) ;  /* 0x0000000109ec7547 */ /* 0x000fea000b800000 */
[----:B------:R-:W-:Y:S02]  /*36d0*/  UISETP.NE.AND UP0, UPT, UR6, 0x1, UPT ;  /* 0x000000010600788c */ /* 0x000fe4000bf05270 */
[----:B------:R-:W-:-:S04]  /*36e0*/  ULOP3.LUT UR4, UR4, 0x1, URZ, 0xc0, !UPT ;  /* 0x0000000104047892 */ /* 0x000fc8000f8ec0ff */
[----:B------:R-:W-:-:S03]  /*36f0*/  UISETP.NE.U32.AND UP1, UPT, UR4, 0x1, UPT ;  /* 0x000000010400788c */ /* 0x000fc6000bf25070 */
[----:B------:R-:W-:Y:S08]  /*3700*/  BRA.U !UP0, `(.L_x_39) ;  /* 0x0000000108887547 */ /* 0x000ff0000b800000 */
[----:B------:R-:W2:Y:S01]  /*3710*/  LDC.64 R10, c[0x0][0x398] ;  /* 0x0000e600ff0a7b82 */ /* 0x000ea20000000a00 */
[----:B-1----:R-:W-:-:S05]  /*3720*/  IMAD.IADD R8, R7, 0x1, R30 ;  /* 0x0000000107087824 */ /* 0x002fca00078e021e */
[----:B------:R-:W-:Y:S02]  /*3730*/  IADD3 R9, PT, PT, R35, R8, RZ ;  /* 0x0000000823097210 */ /* 0x000fe40007ffe0ff */
[----:B------:R-:W1:Y:S03]  /*3740*/  LDC.64 R20, c[0x0][0x3a8] ;  /* 0x0000ea00ff147b82 */ /* 0x000e660000000a00 */
        /* <DEDUP_REMOVED lines=30> */
.L_x_39:
[----:B------:R-:W-:Y:S05]  /*3930*/  BRA.U !UP1, `(.L_x_35) ;  /* 0x0000000109507547 */ /* 0x000fea000b800000 */
[----:B-12---:R-:W1:Y:S01]  /*3940*/  LDC.64 R8, c[0x0][0x398] ;  /* 0x0000e600ff087b82 */ /* 0x006e620000000a00 */
[----:B------:R-:W-:-:S05]  /*3950*/  IMAD.IADD R7, R7, 0x1, R30 ;  /* 0x0000000107077824 */ /* 0x000fca00078e021e */
[----:B------:R-:W-:Y:S02]  /*3960*/  IADD3 R21, PT, PT, R35, R7, RZ ;  /* 0x0000000723157210 */ /* 0x000fe40007ffe0ff */
[----:B------:R-:W0:Y:S03]  /*3970*/  LDC.64 R10, c[0x0][0x3a8] ;  /* 0x0000ea00ff0a7b82 */ /* 0x000e260000000a00 */
        /* <DEDUP_REMOVED lines=16> */
.L_x_35:
[----:B---3--:R-:W3:Y:S04]  /*3a80*/  LDG.E R7, desc[UR8][R32.64] ;  /* 0x0000000820077981 */ /* 0x008ee8000c1e1900 */
[----:B-12---:R-:W3:Y:S01]  /*3a90*/  LDG.E R8, desc[UR8][R32.64+0x4] ;  /* 0x0000040820087981 */ /* 0x006ee2000c1e1900 */
[----:B------:R-:W-:Y:S02]  /*3aa0*/  IMAD.MOV.U32 R10, RZ, RZ, 0x1 ;  /* 0x00000001ff0a7424 */ /* 0x000fe400078e00ff */
[----:B---3--:R-:W-:-:S04]  /*3ab0*/  FADD R7, R7, R8 ;  /* 0x0000000807077221 */ /* 0x008fc80000000000 */
[----:B------:R-:W1:Y:S02]  /*3ac0*/  F2F.F64.F32 R16, R7 ;  /* 0x0000000700107310 */ /* 0x000e640000201800 */
[----:B-1----:R-:W-:-:S11]  /*3ad0*/  DMUL R16, R16, 0.5 ;  /* 0x3fe0000010107828 */ /* 0x002fd60000000000 */
.L_x_33:
[----:B---3--:R-:W3:Y:S01]  /*3ae0*/  LDC R7, c[0x0][0x3b4] ;  /* 0x0000ed00ff077b82 */ /* 0x008ee20000000800 */
[----:B------:R-:W-:Y:S01]  /*3af0*/  IMAD.MOV.U32 R37, RZ, RZ, R13 ;  /* 0x000000ffff257224 */ /* 0x000fe200078e000d */
[----:B------:R-:W-:Y:S02]  /*3b00*/  IADD3 R34, PT, PT, R34, 0x1, RZ ;  /* 0x0000000122227810 */ /* 0x000fe40007ffe0ff */
[-C--:B---3--:R-:W-:Y:S01]  /*3b10*/  IADD3 R39, PT, PT, R39, R7.reuse, RZ ;  /* 0x0000000727277210 */ /* 0x088fe20007ffe0ff */
[----:B------:R-:W-:Y:S02]  /*3b20*/  IMAD.IADD R0, R0, 0x1, R7 ;  /* 0x0000000100007824 */ /* 0x000fe400078e0207 */
[----:B------:R-:W-:Y:S01]  /*3b30*/  IMAD R13, R6, R7, R13 ;  /* 0x00000007060d7224 */ /* 0x000fe200078e020d */
[----:B------:R-:W-:Y:S02]  /*3b40*/  ISETP.GE.AND P0, PT, R39, R12, PT ;  /* 0x0000000c2700720c */ /* 0x000fe40003f06270 */
[----:B------:R-:W-:-:S11]  /*3b50*/  IADD3 R32, PT, PT, R35, R0, RZ ;  /* 0x0000000023207210 */ /* 0x000fd60007ffe0ff */
[----:B------:R-:W-:Y:S05]  /*3b60*/  @!P0 BRA `(.L_x_40) ;  /* 0xffffffd800048947 */ /* 0x000fea000383ffff */
.L_x_20:
[----:B------:R-:W3:Y:S02]  /*3b70*/  LDC R12, c[0x0][0x380] ;  /* 0x0000e000ff0c7b82 */ /* 0x000ee40000000800 */
[----:B---3--:R-:W-:Y:S01]  /*3b80*/  IMAD.IADD R33, R5, 0x1, -R12 ;  /* 0x0000000105217824 */ /* 0x008fe200078e0a0c */
[----:B------:R-:W-:-:S04]  /*3b90*/  IADD3 R12, PT, PT, R2, R12, RZ ;  /* 0x0000000c020c7210 */ /* 0x000fc80007ffe0ff */
[----:B------:R-:W-:-:S13]  /*3ba0*/  ISETP.GE.AND P0, PT, R32, R33, PT ;  /* 0x000000212000720c */ /* 0x000fda0003f06270 */
[----:B------:R-:W-:Y:S05]  /*3bb0*/  @P0 BRA `(.L_x_41) ;  /* 0x0000001c00200947 */ /* 0x000fea0003800000 */
[----:B------:R-:W3:Y:S01]  /*3bc0*/  LDC.64 R18, c[0x0][0x388] ;  /* 0x0000e200ff127b82 */ /* 0x000ee20000000a00 */
[----:B------:R0:W0:Y:S02]  /*3bd0*/  I2F.F64 R14, R7 ;  /* 0x00000007000e7312 */ /* 0x0000240000201c00 */
[----:B0--3--:R-:W-:-:S07]  /*3be0*/  IMAD.WIDE R18, R3, 0x4, R18 ;  /* 0x0000000403127825 */ /* 0x009fce00078e0212 */
.L_x_60:
[----:B------:R-:W-:-:S13]  /*3bf0*/  ISETP.GT.AND P0, PT, R3, R12, PT ;  /* 0x0000000c0300720c */ /* 0x000fda0003f04270 */
[----:B0--3--:R-:W-:Y:S05]  /*3c00*/  @P0 BRA `(.L_x_42) ;  /* 0x0000000800280947 */ /* 0x009fea0003800000 */
[----:B------:R-:W0:Y:S01]  /*3c10*/  LDC R7, c[0x0][0x380] ;  /* 0x0000e000ff077b82 */ /* 0x000e220000000800 */
[----:B------:R-:W-:-:S07]  /*3c20*/  MOV R29, R3 ;  /* 0x00000003001d7202 */ /* 0x000fce0000000f00 */
[----:B-12---:R-:W1:Y:S01]  /*3c30*/  LDC.64 R8, c[0x0][0x398] ;  /* 0x0000e600ff087b82 */ /* 0x006e620000000a00 */
[----:B0-----:R-:W-:-:S05]  /*3c40*/  LOP3.LUT R7, RZ, R7, RZ, 0x33, !PT ;  /* 0x00000007ff077212 */ /* 0x001fca00078e33ff */
[----:B------:R-:W-:-:S04]  /*3c50*/  IMAD.IADD R7, R7, 0x1, R32 ;  /* 0x0000000107077824 */ /* 0x000fc800078e0220 */
[----:B-1----:R-:W-:-:S07]  /*3c60*/  IMAD.WIDE R8, R7, 0x4, R8 ;  /* 0x0000000407087825 */ /* 0x002fce00078e0208 */
.L_x_53:
[----:B0-----:R-:W0:Y:S01]  /*3c70*/  LDC.64 R10, c[0x0][0x388] ;  /* 0x0000e200ff0a7b82 */ /* 0x001e220000000a00 */
[----:B------:R-:W2:Y:S01]  /*3c80*/  LDG.E R7, desc[UR8][R8.64] ;  /* 0x0000000808077981 */ /* 0x000ea2000c1e1900 */
[----:B0-----:R-:W-:-:S05]  /*3c90*/  IMAD.WIDE R20, R29, 0x4, R10 ;  /* 0x000000041d147825 */ /* 0x001fca00078e020a */
[----:B------:R-:W2:Y:S01]  /*3ca0*/  LDG.E R24, desc[UR8][R20.64] ;  /* 0x0000000814187981 */ /* 0x000ea2000c1e1900 */
[----:B------:R-:W-:Y:S01]  /*3cb0*/  IMAD.MOV.U32 R25, RZ, RZ, R29 ;  /* 0x000000ffff197224 */ /* 0x000fe200078e001d */
[----:B--2---:R-:W-:-:S13]  /*3cc0*/  FSETP.NEU.AND P0, PT, R24, R7, PT ;  /* 0x000000071800720b */ /* 0x004fda0003f0d000 */
[----:B------:R-:W-:Y:S05]  /*3cd0*/  @P0 BRA `(.L_x_43) ;  /* 0x0000000400e40947 */ /* 0x000fea0003800000 */
[----:B------:R-:W-:-:S05]  /*3ce0*/  IMAD.WIDE R22, R4, 0x4, R8 ;  /* 0x0000000404167825 */ /* 0x000fca00078e0208 */
[----:B------:R-:W2:Y:S01]  /*3cf0*/  LDG.E R27, desc[UR8][R22.64] ;  /* 0x00000008161b7981 */ /* 0x000ea2000c1e1900 */
[----:B------:R-:W-:-:S03]  /*3d00*/  ISETP.NE.AND P0, PT, R29, R3, PT ;  /* 0x000000031d00720c */ /* 0x000fc60003f05270 */
[----:B--2---:R0:W-:Y:S10]  /*3d10*/  STG.E desc[UR8][R20.64], R27 ;  /* 0x0000001b14007986 */ /* 0x0041f4000c101908 */
[----:B------:R-:W-:Y:S05]  /*3d20*/  @P0 BRA `(.L_x_44) ;  /* 0x0000000000140947 */ /* 0x000fea0003800000 */
[----:B------:R-:W2:Y:S04]  /*3d30*/  LDG.E R22, desc[UR8][R18.64] ;  /* 0x0000000812167981 */ /* 0x000ea8000c1e1900 */
[----:B------:R-:W2:Y:S01]  /*3d40*/  LDG.E R23, desc[UR8][R18.64+0x4] ;  /* 0x0000040812177981 */ /* 0x000ea2000c1e1900 */
[----:B------:R-:W-:Y:S02]  /*3d50*/  MOV R25, R3 ;  /* 0x0000000300197202 */ /* 0x000fe40000000f00 */
[----:B--2---:R-:W-:-:S13]  /*3d60*/  FSETP.GE.AND P1, PT, R22, R23, PT ;  /* 0x000000171600720b */ /* 0x004fda0003f26000 */
[----:B------:R-:W-:Y:S05]  /*3d70*/  @!P1 BRA `(.L_x_43) ;  /* 0x0000000400bc9947 */ /* 0x000fea0003800000 */
.L_x_44:
[----:B------:R-:W-:Y:S01]  /*3d80*/  ISETP.NE.AND P1, PT, R29, R12, PT ;  /* 0x0000000c1d00720c */ /* 0x000fe20003f25270 */
[----:B------:R-:W-:-:S12]  /*3d90*/  IMAD.WIDE R22, R12, 0x4, R10 ;  /* 0x000000040c167825 */ /* 0x000fd800078e020a */
[----:B------:R-:W-:Y:S05]  /*3da0*/  @P1 BRA `(.L_x_45) ;  /* 0x0000000000141947 */ /* 0x000fea0003800000 */
[----:B------:R-:W2:Y:S04]  /*3db0*/  LDG.E R25, desc[UR8][R22.64] ;  /* 0x0000000816197981 */ /* 0x000ea8000c1e1900 */
[----:B------:R-:W2:Y:S02]  /*3dc0*/  LDG.E R26, desc[UR8][R22.64+-0x4] ;  /* 0xfffffc08161a7981 */ /* 0x000ea4000c1e1900 */
[----:B--2---:R-:W-:Y:S01]  /*3dd0*/  FSETP.GTU.AND P2, PT, R25, R26, PT ;  /* 0x0000001a1900720b */ /* 0x004fe20003f4c000 */
[----:B------:R-:W-:-:S12]  /*3de0*/  IMAD.MOV.U32 R25, RZ, RZ, R12 ;  /* 0x000000ffff197224 */ /* 0x000fd800078e000c */
[----:B------:R-:W-:Y:S05]  /*3df0*/  @P2 BRA `(.L_x_43) ;  /* 0x00000004009c2947 */ /* 0x000fea0003800000 */
.L_x_45:
[----:B------:R-:W-:Y:S05]  /*3e00*/  @P0 BRA `(.L_x_46) ;  /* 0x0000000000800947 */ /* 0x000fea0003800000 */
[----:B------:R-:W2:Y:S04]  /*3e10*/  LDG.E R31, desc[UR8][R18.64] ;  /* 0x00000008121f7981 */ /* 0x000ea8000c1e1900 */
[----:B------:R-:W2:Y:S02]  /*3e20*/  LDG.E R26, desc[UR8][R18.64+0x4] ;  /* 0x00000408121a7981 */ /* 0x000ea4000c1e1900 */
[----:B--2---:R-:W-:-:S13]  /*3e30*/  FSETP.GT.AND P0, PT, R31, R26, PT ;  /* 0x0000001a1f00720b */ /* 0x004fda0003f04000 */
[----:B------:R-:W-:Y:S05]  /*3e40*/  @!P0 BRA `(.L_x_46) ;  /* 0x0000000000708947 */ /* 0x000fea0003800000 */
[-C--:B------:R-:W-:Y:S02]  /*3e50*/  ISETP.GT.AND P0, PT, R12, R3.reuse, PT ;  /* 0x000000030c00720c */ /* 0x080fe40003f04270 */
[----:B------:R-:W-:-:S11]  /*3e60*/  MOV R25, R3 ;  /* 0x0000000300197202 */ /* 0x000fd60000000f00 */
[----:B------:R-:W-:Y:S05]  /*3e70*/  @!P0 BRA `(.L_x_43) ;  /* 0x00000004007c8947 */ /* 0x000fea0003800000 */
[----:B------:R-:W-:Y:S01]  /*3e80*/  VIADD R25, R3, 0x1 ;  /* 0x0000000103197836 */ /* 0x000fe20000000000 */
[----:B------:R1:W-:Y:S03]  /*3e90*/  STG.E desc[UR8][R18.64+0x4], R31 ;  /* 0x0000041f12007986 */ /* 0x0003e6000c101908 */
[C---:B0-----:R-:W-:Y:S01]  /*3ea0*/  IMAD.WIDE R20, R25.reuse, 0x4, R10 ;  /* 0x0000000419147825 */ /* 0x041fe200078e020a */
[----:B------:R1:W-:Y:S04]  /*3eb0*/  STG.E desc[UR8][R18.64], R26 ;  /* 0x0000001a12007986 */ /* 0x0003e8000c101908 */
[----:B------:R-:W2:Y:S04]  /*3ec0*/  LDG.E R22, desc[UR8][R20.64] ;  /* 0x0000000814167981 */ /* 0x000ea8000c1e1900 */
[----:B------:R-:W2:Y:S01]  /*3ed0*/  LDG.E R23, desc[UR8][R20.64+0x4] ;  /* 0x0000040814177981 */ /* 0x000ea2000c1e1900 */
[----:B------:R-:W-:-:S04]  /*3ee0*/  ISETP.GE.AND P0, PT, R25, R12, PT ;  /* 0x0000000c1900720c */ /* 0x000fc80003f06270 */
[----:B--2---:R-:W-:-:S13]  /*3ef0*/  FSETP.LEU.OR P0, PT, R22, R23, P0 ;  /* 0x000000171600720b */ /* 0x004fda000070b400 */
[----:B-1----:R-:W-:Y:S05]  /*3f00*/  @P0 BRA `(.L_x_43) ;  /* 0x0000000400580947 */ /* 0x002fea0003800000 */
[----:B------:R-:W-:Y:S01]  /*3f10*/  IMAD.MOV.U32 R26, RZ, RZ, R23 ;  /* 0x000000ffff1a7224 */ /* 0x000fe200078e0017 */
[----:B------:R-:W-:Y:S02]  /*3f20*/  MOV R25, R22 ;  /* 0x0000001600197202 */ /* 0x000fe40000000f00 */
[----:B------:R-:W-:-:S07]  /*3f30*/  IADD3 R23, PT, PT, R3, 0x2, RZ ;  /* 0x0000000203177810 */ /* 0x000fce0007ffe0ff */
.L_x_47:
[----:B------:R-:W-:Y:S04]  /*3f40*/  STG.E desc[UR8][R20.64+0x4], R25 ;  /* 0x0000041914007986 */ /* 0x000fe8000c101908 */
[----:B------:R0:W-:Y:S02]  /*3f50*/  STG.E desc[UR8][R20.64], R26 ;  /* 0x0000001a14007986 */ /* 0x0001e4000c101908 */
[----:B0-----:R-:W-:-:S05]  /*3f60*/  IMAD.WIDE R20, R23, 0x4, R10 ;  /* 0x0000000417147825 */ /* 0x001fca00078e020a */
[----:B------:R-:W2:Y:S04]  /*3f70*/  LDG.E R25, desc[UR8][R20.64] ;  /* 0x0000000814197981 */ /* 0x000ea8000c1e1900 */
[----:B------:R-:W2:Y:S01]  /*3f80*/  LDG.E R26, desc[UR8][R20.64+0x4] ;  /* 0x00000408141a7981 */ /* 0x000ea2000c1e1900 */
[C---:B------:R-:W-:Y:S01]  /*3f90*/  ISETP.GE.AND P0, PT, R23.reuse, R12, PT ;  /* 0x0000000c1700720c */ /* 0x040fe20003f06270 */
[----:B------:R-:W-:Y:S01]  /*3fa0*/  VIADD R22, R23, 0x1 ;  /* 0x0000000117167836 */ /* 0x000fe20000000000 */
[----:B------:R-:W-:-:S03]  /*3fb0*/  MOV R27, R23 ;  /* 0x00000017001b7202 */ /* 0x000fc60000000f00 */
[----:B------:R-:W-:Y:S01]  /*3fc0*/  IMAD.MOV.U32 R23, RZ, RZ, R22 ;  /* 0x000000ffff177224 */ /* 0x000fe200078e0016 */
[----:B--2---:R-:W-:-:S13]  /*3fd0*/  FSETP.LEU.OR P0, PT, R25, R26, P0 ;  /* 0x0000001a1900720b */ /* 0x004fda000070b400 */
[----:B------:R-:W-:Y:S05]  /*3fe0*/  @!P0 BRA `(.L_x_47) ;  /* 0xfffffffc00d48947 */ /* 0x000fea000383ffff */
[----:B------:R-:W-:Y:S01]  /*3ff0*/  MOV R25, R27 ;  /* 0x0000001b00197202 */ /* 0x000fe20000000f00 */
[----:B------:R-:W-:Y:S06]  /*4000*/  BRA `(.L_x_43) ;  /* 0x0000000400187947 */ /* 0x000fec0003800000 */
.L_x_46:
[----:B------:R-:W-:Y:S05]  /*4010*/  @P1 BRA `(.L_x_48) ;  /* 0x0000000000681947 */ /* 0x000fea0003800000 */
[----:B------:R-:W2:Y:S04]  /*4020*/  LDG.E R31, desc[UR8][R22.64] ;  /* 0x00000008161f7981 */ /* 0x000ea8000c1e1900 */
[----:B------:R-:W2:Y:S02]  /*4030*/  LDG.E R28, desc[UR8][R22.64+-0x4] ;  /* 0xfffffc08161c7981 */ /* 0x000ea4000c1e1900 */
[----:B--2---:R-:W-:-:S13]  /*4040*/  FSETP.GEU.AND P0, PT, R31, R28, PT ;  /* 0x0000001c1f00720b */ /* 0x004fda0003f0e000 */
[----:B------:R-:W-:Y:S05]  /*4050*/  @P0 BRA `(.L_x_48) ;  /* 0x0000000000580947 */ /* 0x000fea0003800000 */
[----:B------:R-:W-:Y:S01]  /*4060*/  ISETP.GT.AND P0, PT, R12, R3, PT ;  /* 0x000000030c00720c */ /* 0x000fe20003f04270 */
[----:B------:R-:W-:-:S12]  /*4070*/  IMAD.MOV.U32 R25, RZ, RZ, R12 ;  /* 0x000000ffff197224 */ /* 0x000fd800078e000c */
[----:B------:R-:W-:Y:S05]  /*4080*/  @!P0 BRA `(.L_x_43) ;  /* 0x0000000000f88947 */ /* 0x000fea0003800000 */
[----:B------:R-:W-:Y:S01]  /*4090*/  IADD3 R25, PT, PT, R12, -0x1, RZ ;  /* 0xffffffff0c197810 */ /* 0x000fe20007ffe0ff */
[----:B------:R1:W-:Y:S04]  /*40a0*/  STG.E desc[UR8][R22.64+-0x4], R31 ;  /* 0xfffffc1f16007986 */ /* 0x0003e8000c101908 */
[C---:B0-----:R-:W-:Y:S01]  /*40b0*/  IMAD.WIDE R20, R25.reuse, 0x4, R10 ;  /* 0x0000000419147825 */ /* 0x041fe200078e020a */
[----:B------:R1:W-:Y:S04]  /*40c0*/  STG.E desc[UR8][R22.64], R28 ;  /* 0x0000001c16007986 */ /* 0x0003e8000c101908 */
[----:B------:R-:W2:Y:S04]  /*40d0*/  LDG.E R26, desc[UR8][R20.64] ;  /* 0x00000008141a7981 */ /* 0x000ea8000c1e1900 */
[----:B------:R-:W2:Y:S01]  /*40e0*/  LDG.E R27, desc[UR8][R20.64+-0x4] ;  /* 0xfffffc08141b7981 */ /* 0x000ea2000c1e1900 */
[----:B------:R-:W-:-:S04]  /*40f0*/  ISETP.GT.AND P0, PT, R25, R3, PT ;  /* 0x000000031900720c */ /* 0x000fc80003f04270 */
[----:B--2---:R-:W-:-:S13]  /*4100*/  FSETP.GEU.OR P0, PT, R26, R27, !P0 ;  /* 0x0000001b1a00720b */ /* 0x004fda000470e400 */
[----:B-1----:R-:W-:Y:S05]  /*4110*/  @P0 BRA `(.L_x_43) ;  /* 0x0000000000d40947 */ /* 0x002fea0003800000 */
.L_x_49:
[----:B------:R-:W-:Y:S01]  /*4120*/  VIADD R25, R25, 0xffffffff ;  /* 0xffffffff19197836 */ /* 0x000fe20000000000 */
[----:B------:R-:W-:Y:S04]  /*4130*/  STG.E desc[UR8][R20.64+-0x4], R26 ;  /* 0xfffffc1a14007986 */ /* 0x000fe8000c101908 */
[----:B------:R0:W-:Y:S02]  /*4140*/  STG.E desc[UR8][R20.64], R27 ;  /* 0x0000001b14007986 */ /* 0x0001e4000c101908 */
[----:B0-----:R-:W-:-:S05]  /*4150*/  IMAD.WIDE R20, R25, 0x4, R10 ;  /* 0x0000000419147825 */ /* 0x001fca00078e020a */
[----:B------:R-:W2:Y:S04]  /*4160*/  LDG.E R26, desc[UR8][R20.64] ;  /* 0x00000008141a7981 */ /* 0x000ea8000c1e1900 */
[----:B------:R-:W2:Y:S01]  /*4170*/  LDG.E R27, desc[UR8][R20.64+-0x4] ;  /* 0xfffffc08141b7981 */ /* 0x000ea2000c1e1900 */
[----:B------:R-:W-:-:S04]  /*4180*/  ISETP.GT.AND P0, PT, R25, R3, PT ;  /* 0x000000031900720c */ /* 0x000fc80003f04270 */
[----:B--2---:R-:W-:-:S13]  /*4190*/  FSETP.GEU.OR P0, PT, R26, R27, !P0 ;  /* 0x0000001b1a00720b */ /* 0x004fda000470e400 */
[----:B------:R-:W-:Y:S05]  /*41a0*/  @!P0 BRA `(.L_x_49) ;  /* 0xfffffffc00dc8947 */ /* 0x000fea000383ffff */
[----:B------:R-:W-:Y:S05]  /*41b0*/  BRA `(.L_x_43) ;  /* 0x0000000000ac7947 */ /* 0x000fea0003800000 */
.L_x_48:
[----:B------:R-:W2:Y:S01]  /*41c0*/  LDG.E R22, desc[UR8][R20.64+0x4] ;  /* 0x0000040814167981 */ /* 0x000ea2000c1e1900 */
[----:B------:R-:W-:Y:S02]  /*41d0*/  MOV R25, R29 ;  /* 0x0000001d00197202 */ /* 0x000fe40000000f00 */
[----:B--2---:R-:W-:-:S13]  /*41e0*/  FSETP.NEU.AND P0, PT, R27, R22, PT ;  /* 0x000000161b00720b */ /* 0x004fda0003f0d000 */
[----:B------:R-:W-:Y:S05]  /*41f0*/  @!P0 BRA `(.L_x_43) ;  /* 0x00000000009c8947 */ /* 0x000fea0003800000 */
[----:B------:R-:W2:Y:S01]  /*4200*/  LDG.E R26, desc[UR8][R20.64+-0x4] ;  /* 0xfffffc08141a7981 */ /* 0x000ea2000c1e1900 */
[----:B------:R-:W-:Y:S01]  /*4210*/  IMAD.MOV.U32 R25, RZ, RZ, R29 ;  /* 0x000000ffff197224 */ /* 0x000fe200078e001d */
[----:B--2---:R-:W-:-:S13]  /*4220*/  FSETP.NEU.AND P0, PT, R27, R26, PT ;  /* 0x0000001a1b00720b */ /* 0x004fda0003f0d000 */
[----:B------:R-:W-:Y:S05]  /*4230*/  @!P0 BRA `(.L_x_43) ;  /* 0x00000000008c8947 */ /* 0x000fea0003800000 */
[----:B------:R-:W-:-:S13]  /*4240*/  FSETP.GT.AND P0, PT, R27, R22, PT ;  /* 0x000000161b00720b */ /* 0x000fda0003f04000 */
[----:B------:R-:W-:Y:S05]  /*4250*/  @P0 BRA `(.L_x_50) ;  /* 0x0000000000500947 */ /* 0x000fea0003800000 */
[----:B------:R-:W-:Y:S02]  /*4260*/  ISETP.GT.AND P0, PT, R29, R3, PT ;  /* 0x000000031d00720c */ /* 0x000fe40003f04270 */
[----:B------:R-:W-:Y:S02]  /*4270*/  MOV R25, R29 ;  /* 0x0000001d00197202 */ /* 0x000fe40000000f00 */
[----:B------:R-:W-:-:S13]  /*4280*/  FSETP.GEU.OR P0, PT, R27, R26, !P0 ;  /* 0x0000001a1b00720b */ /* 0x000fda000470e400 */
[----:B------:R-:W-:Y:S05]  /*4290*/  @P0 BRA `(.L_x_43) ;  /* 0x0000000000740947 */ /* 0x000fea0003800000 */
.L_x_51:
[----:B------:R-:W1:Y:S01]  /*42a0*/  LDC.64 R10, c[0x0][0x388] ;  /* 0x0000e200ff0a7b82 */ /* 0x000e620000000a00 */
[----:B------:R-:W-:Y:S01]  /*42b0*/  VIADD R25, R25, 0xffffffff ;  /* 0xffffffff19197836 */ /* 0x000fe20000000000 */
[----:B------:R2:W-:Y:S04]  /*42c0*/  STG.E desc[UR8][R20.64+-0x4], R27 ;  /* 0xfffffc1b14007986 */ /* 0x0005e8000c101908 */
[----:B------:R2:W-:Y:S01]  /*42d0*/  STG.E desc[UR8][R20.64], R26 ;  /* 0x0000001a14007986 */ /* 0x0005e2000c101908 */
[----:B-1----:R-:W-:-:S05]  /*42e0*/  IMAD.WIDE R10, R25, 0x4, R10 ;  /* 0x00000004190a7825 */ /* 0x002fca00078e020a */
[----:B------:R-:W3:Y:S04]  /*42f0*/  LDG.E R22, desc[UR8][R10.64] ;  /* 0x000000080a167981 */ /* 0x000ee8000c1e1900 */
[----:B------:R-:W3:Y:S02]  /*4300*/  LDG.E R23, desc[UR8][R10.64+-0x4] ;  /* 0xfffffc080a177981 */ /* 0x000ee4000c1e1900 */
[----:B---3--:R-:W-:-:S13]  /*4310*/  FSETP.GEU.AND P0, PT, R22, R23, PT ;  /* 0x000000171600720b */ /* 0x008fda0003f0e000 */
[----:B--2---:R-:W-:Y:S05]  /*4320*/  @P0 BRA `(.L_x_43) ;  /* 0x0000000000500947 */ /* 0x004fea0003800000 */
[----:B------:R-:W-:Y:S01]  /*4330*/  ISETP.GT.AND P0, PT, R25, R3, PT ;  /* 0x000000031900720c */ /* 0x000fe20003f04270 */
[----:B0-----:R-:W-:Y:S01]  /*4340*/  IMAD.MOV.U32 R21, RZ, RZ, R11 ;  /* 0x000000ffff157224 */ /* 0x001fe200078e000b */
[----:B------:R-:W-:Y:S01]  /*4350*/  MOV R20, R10 ;  /* 0x0000000a00147202 */ /* 0x000fe20000000f00 */
[----:B------:R-:W-:Y:S01]  /*4360*/  IMAD.MOV.U32 R26, RZ, RZ, R23 ;  /* 0x000000ffff1a7224 */ /* 0x000fe200078e0017 */
[----:B------:R-:W-:-:S09]  /*4370*/  MOV R27, R22 ;  /* 0x00000016001b7202 */ /* 0x000fd20000000f00 */
[----:B------:R-:W-:Y:S05]  /*4380*/  @P0 BRA `(.L_x_51) ;  /* 0xfffffffc00c40947 */ /* 0x000fea000383ffff */
[----:B------:R-:W-:Y:S05]  /*4390*/  BRA `(.L_x_43) ;  /* 0x0000000000347947 */ /* 0x000fea0003800000 */
.L_x_50:
[----:B------:R-:W-:Y:S02]  /*43a0*/  ISETP.GE.AND P0, PT, R29, R12, PT ;  /* 0x0000000c1d00720c */ /* 0x000fe40003f06270 */
[----:B------:R-:W-:-:S11]  /*43b0*/  MOV R25, R29 ;  /* 0x0000001d00197202 */ /* 0x000fd60000000f00 */
[----:B------:R-:W-:Y:S05]  /*43c0*/  @P0 BRA `(.L_x_43) ;  /* 0x0000000000280947 */ /* 0x000fea0003800000 */
[----:B------:R-:W-:-:S07]  /*43d0*/  IMAD.MOV.U32 R25, RZ, RZ, R29 ;  /* 0x000000ffff197224 */ /* 0x000fce00078e001d */
.L_x_52:
[----:B------:R-:W-:Y:S01]  /*43e0*/  IADD3 R25, PT, PT, R25, 0x1, RZ ;  /* 0x0000000119197810 */ /* 0x000fe20007ffe0ff */
[----:B------:R-:W-:Y:S04]  /*43f0*/  STG.E desc[UR8][R20.64+0x4], R27 ;  /* 0x0000041b14007986 */ /* 0x000fe8000c101908 */
[----:B------:R0:W-:Y:S02]  /*4400*/  STG.E desc[UR8][R20.64], R22 ;  /* 0x0000001614007986 */ /* 0x0001e4000c101908 */
[----:B0-----:R-:W-:-:S05]  /*4410*/  IMAD.WIDE R20, R25, 0x4, R10 ;  /* 0x0000000419147825 */ /* 0x001fca00078e020a */
[----:B------:R-:W2:Y:S04]  /*4420*/  LDG.E R27, desc[UR8][R20.64] ;  /* 0x00000008141b7981 */ /* 0x000ea8000c1e1900 */
[----:B------:R-:W2:Y:S01]  /*4430*/  LDG.E R22, desc[UR8][R20.64+0x4] ;  /* 0x0000040814167981 */ /* 0x000ea2000c1e1900 */
[----:B------:R-:W-:-:S04]  /*4440*/  ISETP.GE.AND P0, PT, R25, R12, PT ;  /* 0x0000000c1900720c */ /* 0x000fc80003f06270 */
[----:B--2---:R-:W-:-:S13]  /*4450*/  FSETP.LEU.OR P0, PT, R27, R22, P0 ;  /* 0x000000161b00720b */ /* 0x004fda000070b400 */
[----:B------:R-:W-:Y:S05]  /*4460*/  @!P0 BRA `(.L_x_52) ;  /* 0xfffffffc00dc8947 */ /* 0x000fea000383ffff */
.L_x_43:
[----:B------:R-:W-:Y:S01]  /*4470*/  FSETP.NEU.AND P1, PT, R24, R7, PT ;  /* 0x000000071800720b */ /* 0x000fe20003f2d000 */
[C---:B------:R-:W-:Y:S01]  /*4480*/  VIADD R29, R25.reuse, 0x1 ;  /* 0x00000001191d7836 */ /* 0x040fe20000000000 */
[----:B------:R-:W-:-:S13]  /*4490*/  ISETP.GE.AND P0, PT, R25, R12, PT ;  /* 0x0000000c1900720c */ /* 0x000fda0003f06270 */
[----:B------:R-:W-:Y:S05]  /*44a0*/  @!P0 BRA P1, `(.L_x_53) ;  /* 0xfffffff400f08947 */ /* 0x000fea000083ffff */
.L_x_42:
[----:B01----:R-:W0:Y:S01]  /*44b0*/  LDC.64 R20, c[0x0][0x398] ;  /* 0x0000e600ff147b82 */ /* 0x003e220000000a00 */
[----:B------:R-:W1:Y:S07]  /*44c0*/  LDCU UR4, c[0x0][0x3b4] ;  /* 0x00007680ff0477ac */ /* 0x000e6e0008000800 */
[----:B--2---:R-:W2:Y:S08]  /*44d0*/  LDC R9, c[0x0][0x380] ;  /* 0x0000e000ff097b82 */ /* 0x004eb00000000800 */
[----:B------:R-:W3:Y:S01]  /*44e0*/  LDC.64 R10, c[0x0][0x3a8] ;  /* 0x0000ea00ff0a7b82 */ /* 0x000ee20000000a00 */
[----:B0-----:R-:W-:-:S07]  /*44f0*/  IMAD.WIDE R20, R32, 0x4, R20 ;  /* 0x0000000420147825 */ /* 0x001fce00078e0214 */
[----:B------:R-:W0:Y:S01]  /*4500*/  LDC.64 R22, c[0x0][0x3b8] ;  /* 0x0000ee00ff167b82 */ /* 0x000e220000000a00 */
[----:B------:R-:W5:Y:S01]  /*4510*/  LDG.E R20, desc[UR8][R20.64] ;  /* 0x0000000814147981 */ /* 0x000f62000c1e1900 */
[----:B--2---:R-:W-:-:S05]  /*4520*/  IMAD.WIDE R8, R9, 0x4, R18 ;  /* 0x0000000409087825 */ /* 0x004fca00078e0212 */
[----:B------:R-:W5:Y:S01]  /*4530*/  LDG.E R7, desc[UR8][R8.64] ;  /* 0x0000000808077981 */ /* 0x000f62000c1e1900 */
[----:B---3--:R-:W-:-:S06]  /*4540*/  IMAD.WIDE R10, R0, 0x4, R10 ;  /* 0x00000004000a7825 */ /* 0x008fcc00078e020a */
[----:B------:R-:W2:Y:S01]  /*4550*/  LDG.E R10, desc[UR8][R10.64] ;  /* 0x000000080a0a7981 */ /* 0x000ea2000c1e1900 */
[----:B0-----:R-:W-:-:S04]  /*4560*/  IMAD.WIDE R22, R13, 0x4, R22 ;  /* 0x000000040d167825 */ /* 0x001fc800078e0216 */
[----:B-----5:R-:W-:-:S04]  /*4570*/  FADD R7, R20, -R7 ;  /* 0x8000000714077221 */ /* 0x020fc80000000000 */
[----:B--2---:R-:W-:-:S06]  /*4580*/  FMUL R7, R10, R7 ;  /* 0x000000070a077220 */ /* 0x004fcc0000400000 */
[----:B------:R-:W0:Y:S02]  /*4590*/  F2I.TRUNC.NTZ R7, R7 ;  /* 0x0000000700077305 */ /* 0x000e24000020f100 */
[----:B0-----:R-:W-:-:S05]  /*45a0*/  VIMNMX R27, PT, PT, RZ, R7, !PT ;  /* 0x00000007ff1b7248 */ /* 0x001fca0007fe0100 */
[----:B------:R0:W-:Y:S04]  /*45b0*/  STG.E desc[UR8][R22.64], R27 ;  /* 0x0000001b16007986 */ /* 0x0001e8000c101908 */
[----:B------:R-:W2:Y:S01]  /*45c0*/  LDG.E R26, desc[UR8][R8.64] ;  /* 0x00000008081a7981 */ /* 0x000ea2000c1e1900 */
[----:B------:R-:W3:Y:S01]  /*45d0*/  MUFU.RCP64H R21, R15 ;  /* 0x0000000f00157308 */ /* 0x000ee20000001800 */
[----:B------:R-:W-:-:S06]  /*45e0*/  HFMA2 R20, -RZ, RZ, 0, 5.9604644775390625e-08 ;  /* 0x00000001ff147431 */ /* 0x000fcc00000001ff */
[----:B---3--:R-:W-:-:S08]  /*45f0*/  DFMA R10, -R14, R20, 1 ;  /* 0x3ff000000e0a742b */ /* 0x008fd00000000114 */
[----:B------:R-:W-:-:S08]  /*4600*/  DFMA R10, R10, R10, R10 ;  /* 0x0000000a0a0a722b */ /* 0x000fd0000000000a */
[----:B------:R-:W-:-:S08]  /*4610*/  DFMA R20, R20, R10, R20 ;  /* 0x0000000a1414722b */ /* 0x000fd00000000014 */
[----:B------:R-:W-:-:S08]  /*4620*/  DFMA R24, -R14, R20, 1 ;  /* 0x3ff000000e18742b */ /* 0x000fd00000000114 */
[----:B------:R-:W-:Y:S01]  /*4630*/  DFMA R20, R20, R24, R20 ;  /* 0x000000181414722b */ /* 0x000fe20000000014 */
[----:B-1----:R-:W-:Y:S01]  /*4640*/  UISETP.GE.AND UP0, UPT, UR4, 0x2, UPT ;  /* 0x000000020400788c */ /* 0x002fe2000bf06270 */
[----:B--2---:R-:W4:Y:S02]  /*4650*/  F2F.F64.F32 R10, R26 ;  /* 0x0000001a000a7310 */ /* 0x004f240000201800 */
[----:B----4-:R-:W-:-:S08]  /*4660*/  DADD R24, R10, -R16 ;  /* 0x000000000a187229 */ /* 0x010fd00000000810 */
[----:B------:R-:W-:-:S08]  /*4670*/  DMUL R10, R20, R24 ;  /* 0x00000018140a7228 */ /* 0x000fd00000000000 */
[----:B------:R-:W-:-:S08]  /*4680*/  DFMA R8, -R14, R10, R24 ;  /* 0x0000000a0e08722b */ /* 0x000fd00000000118 */
[----:B------:R-:W-:Y:S01]  /*4690*/  DFMA R8, R20, R8, R10 ;  /* 0x000000081408722b */ /* 0x000fe2000000000a */
[----:B------:R-:W-:-:S09]  /*46a0*/  FSETP.GEU.AND P1, PT, |R25|, 6.5827683646048100446e-37, PT ;  /* 0x036000001900780b */ /* 0x000fd20003f2e200 */
[----:B------:R-:W-:-:S05]  /*46b0*/  FFMA R7, RZ, R15, R9 ;  /* 0x0000000fff077223 */ /* 0x000fca0000000009 */
[----:B------:R-:W-:-:S13]  /*46c0*/  FSETP.GT.AND P0, PT, |R7|, 1.469367938527859385e-39, PT ;  /* 0x001000000700780b */ /* 0x000fda0003f04200 */
[----:B0-----:R-:W-:Y:S05]  /*46d0*/  @P0 BRA P1, `(.L_x_54) ;  /* 0x0000000000180947 */ /* 0x001fea0000800000 */
[----:B------:R-:W-:Y:S01]  /*46e0*/  IMAD.MOV.U32 R22, RZ, RZ, R14 ;  /* 0x000000ffff167224 */ /* 0x000fe200078e000e */
[----:B------:R-:W-:Y:S02]  /*46f0*/  MOV R23, R15 ;  /* 0x0000000f00177202 */ /* 0x000fe40000000f00 */
[----:B------:R-:W-:-:S07]  /*4700*/  MOV R8, 0x4720 ;  /* 0x0000472000087802 */ /* 0x000fce0000000f00 */
[----:B------:R-:W-:Y:S05]  /*4710*/  CALL.REL.NOINC `($__internal_0_$__cuda_sm20_div_rn_f64_full) ;  /* 0x00000048002c7944 */ /* 0x000fea0003c00000 */
[----:B------:R-:W-:Y:S01]  /*4720*/  IMAD.MOV.U32 R8, RZ, RZ, R28 ;  /* 0x000000ffff087224 */ /* 0x000fe200078e001c */
[----:B------:R-:W-:-:S07]  /*4730*/  MOV R9, R29 ;  /* 0x0000001d00097202 */ /* 0x000fce0000000f00 */
.L_x_54:
[----:B------:R-:W-:Y:S05]  /*4740*/  BRA.U !UP0, `(.L_x_55) ;  /* 0x00000011080c7547 */ /* 0x000fea000b800000 */
[----:B------:R-:W0:Y:S01]  /*4750*/  LDC R10, c[0x0][0x3b4] ;  /* 0x0000ed00ff0a7b82 */ /* 0x000e220000000800 */
[----:B------:R-:W-:Y:S02]  /*4760*/  IMAD.MOV.U32 R39, RZ, RZ, 0x1 ;  /* 0x00000001ff277424 */ /* 0x000fe400078e00ff */
[C---:B0-----:R-:W-:Y:S01]  /*4770*/  VIADD R11, R10.reuse, 0xfffffffe ;  /* 0xfffffffe0a0b7836 */ /* 0x041fe20000000000 */
[----:B------:R-:W-:Y:S01]  /*4780*/  IADD3 R7, PT, PT, R10, -0x1, RZ ;  /* 0xffffffff0a077810 */ /* 0x000fe20007ffe0ff */
[----:B------:R-:W-:Y:S01]  /*4790*/  IMAD.IADD R36, R32, 0x1, -R10 ;  /* 0x0000000120247824 */ /* 0x000fe200078e0a0a */
[----:B------:R-:W-:Y:S02]  /*47a0*/  IADD3 R35, PT, PT, R0, -R10, RZ ;  /* 0x8000000a00237210 */ /* 0x000fe40007ffe0ff */
[----:B------:R-:W-:Y:S02]  /*47b0*/  ISETP.GE.U32.AND P0, PT, R11, 0x7, PT ;  /* 0x000000070b00780c */ /* 0x000fe40003f06070 */
[----:B------:R-:W-:-:S11]  /*47c0*/  LOP3.LUT P1, R11, R7, 0x7, RZ, 0xc0, !PT ;  /* 0x00000007070b7812 */ /* 0x000fd6000782c0ff */
[----:B------:R-:W-:Y:S05]  /*47d0*/  @!P0 BRA `(.L_x_56) ;  /* 0x0000000400dc8947 */ /* 0x000fea0003800000 */
[----:B------:R-:W-:Y:S01]  /*47e0*/  IADD3 R37, PT, PT, -R6, RZ, RZ ;  /* 0x000000ff06257210 */ /* 0x000fe20007ffe1ff */
[C---:B------:R-:W-:Y:S02]  /*47f0*/  VIADD R34, R10.reuse, 0xffffffff ;  /* 0xffffffff0a227836 */ /* 0x040fe40000000000 */
[----:B------:R-:W-:Y:S02]  /*4800*/  HFMA2 R39, -RZ, RZ, 0, 5.9604644775390625e-08 ;  /* 0x00000001ff277431 */ /* 0x000fe400000001ff */
[----:B------:R-:W-:Y:S01]  /*4810*/  IMAD R37, R10, R37, R13 ;  /* 0x000000250a257224 */ /* 0x000fe200078e020d */
[----:B------:R-:W-:-:S07]  /*4820*/  LOP3.LUT R34, R34, 0xfffffff8, RZ, 0xc0, !PT ;  /* 0xfffffff822227812 */ /* 0x000fce00078ec0ff */
.L_x_57:
[----:B0-----:R-:W0:Y:S01]  /*4830*/  LDC.64 R20, c[0x0][0x398] ;  /* 0x0000e600ff147b82 */ /* 0x001e220000000a00 */
[----:B------:R-:W-:-:S07]  /*4840*/  IMAD.IADD R25, R36, 0x1, R39 ;  /* 0x0000000124197824 */ /* 0x000fce00078e0227 */
[----:B------:R-:W1:Y:S08]  /*4850*/  LDC.64 R22, c[0x0][0x3a8] ;  /* 0x0000ea00ff167b82 */ /* 0x000e700000000a00 */
[----:B------:R-:W2:Y:S01]  /*4860*/  LDC.64 R30, c[0x0][0x3b8] ;  /* 0x0000ee00ff1e7b82 */ /* 0x000ea20000000a00 */
[----:B0-----:R-:W-:Y:S01]  /*4870*/  IMAD.WIDE R20, R25, 0x4, R20 ;  /* 0x0000000419147825 */ /* 0x001fe200078e0214 */
[----:B------:R-:W-:-:S04]  /*4880*/  IADD3 R25, PT, PT, R35, R39, RZ ;  /* 0x0000002723197210 */ /* 0x000fc80007ffe0ff */
        /* <DEDUP_REMOVED lines=97> */
[----:B------:R-:W0:Y:S01]  /*4ea0*/  I2F.F64.U32 R26, R43 ;  /* 0x0000002b001a7312 */ /* 0x000e220000201800 */
[----:B------:R-:W-:Y:S01]  /*4eb0*/  ISETP.NE.AND P0, PT, R43, R34, PT ;  /* 0x000000222b00720c */ /* 0x000fe20003f05270 */
[----:B0-----:R-:W-:-:S06]  /*4ec0*/  DFMA R26, R26, R8, R16 ;  /* 0x000000081a1a722b */ /* 0x001fcc0000000010 */
        /* <DEDUP_REMOVED lines=8> */
.L_x_56:
[----:B------:R-:W-:Y:S05]  /*4f50*/  @!P1 BRA `(.L_x_55) ;  /* 0x0000000800089947 */ /* 0x000fea0003800000 */
[----:B------:R-:W-:Y:S01]  /*4f60*/  VIADD R11, R11, 0xffffffff ;  /* 0xffffffff0b0b7836 */ /* 0x000fe20000000000 */
[----:B------:R-:W-:-:S04]  /*4f70*/  LOP3.LUT P1, R7, R7, 0x3, RZ, 0xc0, !PT ;  /* 0x0000000307077812 */ /* 0x000fc8000782c0ff */
[----:B------:R-:W-:-:S13]  /*4f80*/  ISETP.GE.U32.AND P0, PT, R11, 0x3, PT ;  /* 0x000000030b00780c */ /* 0x000fda0003f06070 */
[----:B------:R-:W-:Y:S05]  /*4f90*/  @!P0 BRA `(.L_x_58) ;  /* 0x0000000000f88947 */ /* 0x000fea0003800000 */
[----:B------:R-:W1:Y:S01]  /*4fa0*/  LDC.64 R28, c[0x0][0x398] ;  /* 0x0000e600ff1c7b82 */ /* 0x000e620000000a00 */
[----:B------:R-:W-:-:S07]  /*4fb0*/  IADD3 R11, PT, PT, R36, R39, RZ ;  /* 0x00000027240b7210 */ /* 0x000fce0007ffe0ff */
[----:B------:R-:W2:Y:S01]  /*4fc0*/  LDC.64 R30, c[0x0][0x3a8] ;  /* 0x0000ea00ff1e7b82 */ /* 0x000ea20000000a00 */
[----:B0-----:R-:W0:Y:S07]  /*4fd0*/  I2F.F64.U32 R20, R39 ;  /* 0x0000002700147312 */ /* 0x001e2e0000201800 */
[----:B------:R-:W3:Y:S01]  /*4fe0*/  LDC.64 R26, c[0x0][0x3b8] ;  /* 0x0000ee00ff1a7b82 */ /* 0x000ee20000000a00 */
[----:B-1----:R-:W-:-:S04]  /*4ff0*/  IMAD.WIDE R28, R11, 0x4, R28 ;  /* 0x000000040b1c7825 */ /* 0x002fc800078e021c */
[----:B------:R-:W-:Y:S01]  /*5000*/  IMAD.IADD R11, R35, 0x1, R39 ;  /* 0x00000001230b7824 */ /* 0x000fe200078e0227 */
[----:B------:R-:W4:Y:S03]  /*5010*/  LDG.E R24, desc[UR8][R28.64] ;  /* 0x000000081c187981 */ /* 0x000f26000c1e1900 */
[----:B--2---:R-:W-:-:S05]  /*5020*/  IMAD.WIDE R30, R11, 0x4, R30 ;  /* 0x000000040b1e7825 */ /* 0x004fca00078e021e */
[----:B------:R-:W2:Y:S01]  /*5030*/  LDG.E R22, desc[UR8][R30.64] ;  /* 0x000000081e167981 */ /* 0x000ea2000c1e1900 */
[----:B0-----:R-:W-:Y:S01]  /*5040*/  DFMA R20, R20, R8, R16 ;  /* 0x000000081414722b */ /* 0x001fe20000000010 */
[----:B------:R-:W-:-:S05]  /*5050*/  IADD3 R11, PT, PT, -R6, RZ, RZ ;  /* 0x000000ff060b7210 */ /* 0x000fca0007ffe1ff */
[----:B------:R-:W-:-:S04]  /*5060*/  IMAD R11, R10, R11, R13 ;  /* 0x0000000b0a0b7224 */ /* 0x000fc800078e020d */
[----:B------:R-:W-:-:S04]  /*5070*/  IMAD R11, R6, R39, R11 ;  /* 0x00000027060b7224 */ /* 0x000fc800078e020b */
[----:B---3--:R-:W-:Y:S01]  /*5080*/  IMAD.WIDE R26, R11, 0x4, R26 ;  /* 0x000000040b1a7825 */ /* 0x008fe200078e021a */
[----:B----4-:R-:W0:Y:S08]  /*5090*/  F2F.F64.F32 R24, R24 ;  /* 0x0000001800187310 */ /* 0x010e300000201800 */
[----:B--2---:R-:W1:Y:S01]  /*50a0*/  F2F.F64.F32 R22, R22 ;  /* 0x0000001600167310 */ /* 0x004e620000201800 */
        /* <DEDUP_REMOVED lines=45> */
.L_x_58:
[----:B------:R-:W-:Y:S05]  /*5380*/  @!P1 BRA `(.L_x_55) ;  /* 0x0000000000fc9947 */ /* 0x000fea0003800000 */
[----:B------:R-:W-:Y:S02]  /*5390*/  ISETP.NE.AND P0, PT, R7, 0x1, PT ;  /* 0x000000010700780c */ /* 0x000fe40003f05270 */
[----:B-1----:R-:W-:-:S04]  /*53a0*/  LOP3.LUT R11, R10, 0x1, RZ, 0xc0, !PT ;  /* 0x000000010a0b7812 */ /* 0x002fc800078ec0ff */
[----:B------:R-:W-:-:S07]  /*53b0*/  ISETP.NE.U32.AND P1, PT, R11, 0x1, PT ;  /* 0x000000010b00780c */ /* 0x000fce0003f25070 */
[----:B------:R-:W-:Y:S06]  /*53c0*/  @!P0 BRA `(.L_x_59) ;  /* 0x0000000000908947 */ /* 0x000fec0003800000 */
[----:B------:R-:W1:Y:S01]  /*53d0*/  LDC.64 R22, c[0x0][0x398] ;  /* 0x0000e600ff167b82 */ /* 0x000e620000000a00 */
[----:B------:R-:W-:Y:S01]  /*53e0*/  IMAD.IADD R7, R36, 0x1, R39 ;  /* 0x0000000124077824 */ /* 0x000fe200078e0227 */
[----:B------:R-:W-:-:S06]  /*53f0*/  IADD3 R11, PT, PT, R35, R39, RZ ;  /* 0x00000027230b7210 */ /* 0x000fcc0007ffe0ff */
[----:B0-----:R-:W0:Y:S01]  /*5400*/  LDC.64 R20, c[0x0][0x3a8] ;  /* 0x0000ea00ff147b82 */ /* 0x001e220000000a00 */
[----:B-1----:R-:W-:-:S05]  /*5410*/  IMAD.WIDE R22, R7, 0x4, R22 ;  /* 0x0000000407167825 */ /* 0x002fca00078e0216 */
[----:B------:R-:W2:Y:S01]  /*5420*/  LDG.E R7, desc[UR8][R22.64] ;  /* 0x0000000816077981 */ /* 0x000ea2000c1e1900 */
[----:B0-----:R-:W-:-:S05]  /*5430*/  IMAD.WIDE R20, R11, 0x4, R20 ;  /* 0x000000040b147825 */ /* 0x001fca00078e0214 */
[----:B------:R-:W3:Y:S01]  /*5440*/  LDG.E R28, desc[UR8][R20.64] ;  /* 0x00000008141c7981 */ /* 0x000ee2000c1e1900 */
[----:B------:R-:W0:Y:S01]  /*5450*/  I2F.F64.U32 R24, R39 ;  /* 0x0000002700187312 */ /* 0x000e220000201800 */
[----:B------:R-:W-:-:S04]  /*5460*/  IMAD.MOV R11, RZ, RZ, -R6 ;  /* 0x000000ffff0b7224 */ /* 0x000fc800078e0a06 */
[----:B------:R-:W-:-:S04]  /*5470*/  IMAD R11, R10, R11, R13 ;  /* 0x0000000b0a0b7224 */ /* 0x000fc800078e020d */
[----:B------:R-:W-:Y:S01]  /*5480*/  IMAD R11, R6, R39, R11 ;  /* 0x00000027060b7224 */ /* 0x000fe200078e020b */
[----:B0-----:R-:W-:Y:S01]  /*5490*/  DFMA R24, R24, R8, R16 ;  /* 0x000000081818722b */ /* 0x001fe20000000010 */
[----:B--2---:R-:W0:Y:S08]  /*54a0*/  F2F.F64.F32 R26, R7 ;  /* 0x00000007001a7310 */ /* 0x004e300000201800 */
[----:B---3--:R-:W1:Y:S01]  /*54b0*/  F2F.F64.F32 R28, R28 ;  /* 0x0000001c001c7310 */ /* 0x008e620000201800 */
[----:B0-----:R-:W-:Y:S01]  /*54c0*/  DADD R24, -R24, R26 ;  /* 0x0000000018187229 */ /* 0x001fe2000000011a */
[----:B------:R-:W0:Y:S07]  /*54d0*/  LDC.64 R26, c[0x0][0x3b8] ;  /* 0x0000ee00ff1a7b82 */ /* 0x000e2e0000000a00 */
[----:B-1----:R-:W-:-:S10]  /*54e0*/  DMUL R24, R28, R24 ;  /* 0x000000181c187228 */ /* 0x002fd40000000000 */
        /* <DEDUP_REMOVED lines=18> */
.L_x_59:
[----:B------:R-:W-:Y:S05]  /*5610*/  @!P1 BRA `(.L_x_55) ;  /* 0x0000000000589947 */ /* 0x000fea0003800000 */
[----:B------:R-:W2:Y:S01]  /*5620*/  LDC.64 R22, c[0x0][0x398] ;  /* 0x0000e600ff167b82 */ /* 0x000ea20000000a00 */
[----:B-1----:R-:W-:Y:S01]  /*5630*/  IADD3 R7, PT, PT, R36, R39, RZ ;  /* 0x0000002724077210 */ /* 0x002fe20007ffe0ff */
[----:B------:R-:W-:-:S06]  /*5640*/  IMAD.IADD R35, R35, 0x1, R39 ;  /* 0x0000000123237824 */ /* 0x000fcc00078e0227 */
[----:B0-----:R-:W0:Y:S01]  /*5650*/  LDC.64 R20, c[0x0][0x3a8] ;  /* 0x0000ea00ff147b82 */ /* 0x001e220000000a00 */
[----:B--2---:R-:W-:-:S06]  /*5660*/  IMAD.WIDE R22, R7, 0x4, R22 ;  /* 0x0000000407167825 */ /* 0x004fcc00078e0216 */
[----:B------:R-:W2:Y:S01]  /*5670*/  LDG.E R22, desc[UR8][R22.64] ;  /* 0x0000000816167981 */ /* 0x000ea2000c1e1900 */
[----:B0-----:R-:W-:-:S06]  /*5680*/  IMAD.WIDE R20, R35, 0x4, R20 ;  /* 0x0000000423147825 */ /* 0x001fcc00078e0214 */
[----:B------:R-:W3:Y:S01]  /*5690*/  LDG.E R20, desc[UR8][R20.64] ;  /* 0x0000000814147981 */ /* 0x000ee2000c1e1900 */
[----:B------:R-:W0:Y:S01]  /*56a0*/  I2F.F64.U32 R26, R39 ;  /* 0x00000027001a7312 */ /* 0x000e220000201800 */
[----:B------:R-:W-:-:S05]  /*56b0*/  IADD3 R7, PT, PT, -R6, RZ, RZ ;  /* 0x000000ff06077210 */ /* 0x000fca0007ffe1ff */
[----:B------:R-:W-:-:S04]  /*56c0*/  IMAD R7, R10, R7, R13 ;  /* 0x000000070a077224 */ /* 0x000fc800078e020d */
[----:B------:R-:W-:Y:S01]  /*56d0*/  IMAD R11, R6, R39, R7 ;  /* 0x00000027060b7224 */ /* 0x000fe200078e0207 */
[----:B0-----:R-:W-:Y:S01]  /*56e0*/  DFMA R26, R26, R8, R16 ;  /* 0x000000081a1a722b */ /* 0x001fe20000000010 */
[----:B------:R-:W0:Y:S02]  /*56f0*/  LDC.64 R16, c[0x0][0x3b8] ;  /* 0x0000ee00ff107b82 */ /* 0x000e240000000a00 */
[----:B0-----:R-:W-:Y:S01]  /*5700*/  IMAD.WIDE R10, R11, 0x4, R16 ;  /* 0x000000040b0a7825 */ /* 0x001fe200078e0210 */
[----:B--2---:R-:W0:Y:S08]  /*5710*/  F2F.F64.F32 R24, R22 ;  /* 0x0000001600187310 */ /* 0x004e300000201800 */
[----:B---3--:R-:W1:Y:S01]  /*5720*/  F2F.F64.F32 R8, R20 ;  /* 0x0000001400087310 */ /* 0x008e620000201800 */
[----:B0-----:R-:W-:-:S08]  /*5730*/  DADD R24, R24, -R26 ;  /* 0x0000000018187229 */ /* 0x001fd0000000081a */
[----:B-1----:R-:W-:-:S10]  /*5740*/  DMUL R8, R8, R24 ;  /* 0x0000001808087228 */ /* 0x002fd40000000000 */
[----:B------:R-:W0:Y:S02]  /*5750*/  F2I.F64.TRUNC R8, R8 ;  /* 0x0000000800087311 */ /* 0x000e24000030d100 */
[----:B0-----:R-:W-:-:S05]  /*5760*/  VIMNMX R7, PT, PT, RZ, R8, !PT ;  /* 0x00000008ff077248 */ /* 0x001fca0007fe0100 */
[----:B------:R2:W-:Y:S02]  /*5770*/  STG.E desc[UR8][R10.64], R7 ;  /* 0x000000070a007986 */ /* 0x0005e4000c101908 */
.L_x_55:
[----:B------:R-:W3:Y:S08]  /*5780*/  LDC.64 R8, c[0x0][0x388] ;  /* 0x0000e200ff087b82 */ /* 0x000ef00000000a00 */
[----:B-12---:R-:W1:Y:S01]  /*5790*/  LDC R7, c[0x0][0x380] ;  /* 0x0000e000ff077b82 */ /* 0x006e620000000800 */
[----:B---3--:R-:W-:-:S04]  /*57a0*/  IMAD.WIDE R8, R3, 0x4, R8 ;  /* 0x0000000403087825 */ /* 0x008fc800078e0208 */
[----:B-1----:R-:W-:-:S03]  /*57b0*/  IMAD.WIDE R8, R7, 0x4, R8 ;  /* 0x0000000407087825 */ /* 0x002fc600078e0208 */
[----:B------:R-:W1:Y:S03]  /*57c0*/  LDC R7, c[0x0][0x3b4] ;  /* 0x0000ed00ff077b82 */ /* 0x000e660000000800 */
[----:B------:R-:W2:Y:S01]  /*57d0*/  LDG.E R8, desc[UR8][R8.64] ;  /* 0x0000000808087981 */ /* 0x000ea2000c1e1900 */
[----:B-1----:R-:W-:Y:S01]  /*57e0*/  IMAD.IADD R32, R32, 0x1, R7 ;  /* 0x0000000120207824 */ /* 0x002fe200078e0207 */
[-C--:B------:R-:W-:Y:S01]  /*57f0*/  IADD3 R0, PT, PT, R0, R7.reuse, RZ ;  /* 0x0000000700007210 */ /* 0x080fe20007ffe0ff */
[----:B------:R-:W-:-:S03]  /*5800*/  IMAD R13, R6, R7, R13 ;  /* 0x00000007060d7224 */ /* 0x000fc600078e020d */
[----:B------:R-:W-:Y:S01]  /*5810*/  ISETP.GE.AND P0, PT, R32, R33, PT ;  /* 0x000000212000720c */ /* 0x000fe20003f06270 */
[----:B--2---:R3:W1:-:S12]  /*5820*/  F2F.F64.F32 R16, R8 ;  /* 0x0000000800107310 */ /* 0x0046580000201800 */
[----:B------:R-:W-:Y:S05]  /*5830*/  @!P0 BRA `(.L_x_60) ;  /* 0xffffffe000ec8947 */ /* 0x000fea000383ffff */
.L_x_41:
[----:B------:R-:W-:-:S13]  /*5840*/  ISETP.GE.AND P0, PT, R32, R5, PT ;  /* 0x000000052000720c */ /* 0x000fda0003f06270 */
[----:B------:R-:W-:Y:S05]  /*5850*/  @P0 BRA `(.L_x_61) ;  /* 0x00000030001c0947 */ /* 0x000fea0003800000 */
[----:B------:R0:W0:Y:S01]  /*5860*/  I2F.F64 R18, R7 ;  /* 0x0000000700127312 */ /* 0x0000220000201c00 */
[----:B------:R-:W-:-:S07]  /*5870*/  PRMT R4, RZ, 0x7610, R4 ;  /* 0x00007610ff047816 */ /* 0x000fce0000000004 */
.L_x_84:
[----:B------:R-:W-:-:S13]  /*5880*/  ISETP.GT.AND P0, PT, R3, R12, PT ;  /* 0x0000000c0300720c */ /* 0x000fda0003f04270 */
[----:B-1-3--:R-:W-:Y:S05]  /*5890*/  @P0 BRA `(.L_x_62) ;  /* 0x00000008003c0947 */ /* 0x00afea0003800000 */
[----:B0-----:R-:W-:Y:S01]  /*58a0*/  VIADD R7, R12, 0x1 ;  /* 0x000000010c077836 */ /* 0x001fe20000000000 */
[----:B------:R-:W-:-:S07]  /*58b0*/  MOV R23, R3 ;  /* 0x0000000300177202 */ /* 0x000fce0000000f00 */
.L_x_69:
[----:B------:R-:W0:Y:S01]  /*58c0*/  LDCU UR4, c[0x0][0x380] ;  /* 0x00007000ff0477ac */ /* 0x000e220008000800 */
[----:B-1----:R-:W1:Y:S08]  /*58d0*/  LDC.64 R20, c[0x0][0x398] ;  /* 0x0000e600ff147b82 */ /* 0x002e700000000a00 */
[----:B--23--:R-:W2:Y:S01]  /*58e0*/  LDC.64 R8, c[0x0][0x388] ;  /* 0x0000e200ff087b82 */ /* 0x00cea20000000a00 */
[----:B0-----:R-:W-:-:S06]  /*58f0*/  ULOP3.LUT UR4, URZ, UR4, URZ, 0x33, !UPT ;  /* 0x00000004ff047292 */ /* 0x001fcc000f8e33ff */
[----:B------:R-:W-:-:S04]  /*5900*/  VIADD R15, R32, UR4 ;  /* 0x00000004200f7c36 */ /* 0x000fc80008000000 */
[----:B-1----:R-:W-:-:S04]  /*5910*/  IMAD.WIDE R20, R15, 0x4, R20 ;  /* 0x000000040f147825 */ /* 0x002fc800078e0214 */
[----:B--2---:R-:W-:Y:S02]  /*5920*/  IMAD.WIDE R10, R23, 0x4, R8 ;  /* 0x00000004170a7825 */ /* 0x004fe400078e0208 */
[----:B------:R-:W2:Y:S04]  /*5930*/  LDG.E R20, desc[UR8][R20.64] ;  /* 0x0000000814147981 */ /* 0x000ea8000c1e1900 */
[----:B------:R-:W2:Y:S01]  /*5940*/  LDG.E R15, desc[UR8][R10.64] ;  /* 0x000000080a0f7981 */ /* 0x000ea2000c1e1900 */
[-C--:B------:R-:W-:Y:S02]  /*5950*/  ISETP.GT.AND P0, PT, R12, R23.reuse, PT ;  /* 0x000000170c00720c */ /* 0x080fe40003f04270 */
[----:B------:R-:W-:Y:S02]  /*5960*/  MOV R25, R23 ;  /* 0x0000001700197202 */ /* 0x000fe40000000f00 */
[----:B--2---:R-:W-:-:S13]  /*5970*/  FSETP.NEU.OR P0, PT, R15, R20, !P0 ;  /* 0x000000140f00720b */ /* 0x004fda000470d400 */
[----:B------:R-:W-:Y:S05]  /*5980*/  @P0 BRA `(.L_x_63) ;  /* 0x0000000400f40947 */ /* 0x000fea0003800000 */
[----:B------:R-:W-:Y:S01]  /*5990*/  IMAD.IADD R14, R7, 0x1, -R23 ;  /* 0x00000001070e7824 */ /* 0x000fe200078e0a17 */
[----:B------:R-:W-:-:S04]  /*59a0*/  MOV R25, R23 ;  /* 0x0000001700197202 */ /* 0x000fc80000000f00 */
[----:B------:R-:W-:-:S13]  /*59b0*/  LOP3.LUT P0, R14, R14, 0x3, RZ, 0xc0, !PT ;  /* 0x000000030e0e7812 */ /* 0x000fda000780c0ff */
[----:B------:R-:W-:Y:S05]  /*59c0*/  @!P0 BRA `(.L_x_64) ;  /* 0x0000000000408947 */ /* 0x000fea0003800000 */
[----:B------:R-:W2:Y:S01]  /*59d0*/  LDG.E R21, desc[UR8][R10.64+0x4] ;  /* 0x000004080a157981 */ /* 0x000ea2000c1e1900 */
[----:B------:R-:W-:Y:S01]  /*59e0*/  ISETP.NE.AND P0, PT, R14, 0x1, PT ;  /* 0x000000010e00780c */ /* 0x000fe20003f05270 */
[----:B------:R-:W-:Y:S02]  /*59f0*/  VIADD R25, R23, 0x1 ;  /* 0x0000000117197836 */ /* 0x000fe40000000000 */
[----:B------:R0:W-:Y:S04]  /*5a00*/  STG.E desc[UR8][R10.64+0x4], R15 ;  /* 0x0000040f0a007986 */ /* 0x0001e8000c101908 */
[----:B--2---:R0:W-:Y:S06]  /*5a10*/  STG.E desc[UR8][R10.64], R21 ;  /* 0x000000150a007986 */ /* 0x0041ec000c101908 */
[----:B------:R-:W-:Y:S05]  /*5a20*/  @!P0 BRA `(.L_x_64) ;  /* 0x0000000000288947 */ /* 0x000fea0003800000 */
[----:B0-----:R-:W2:Y:S01]  /*5a30*/  LDG.E R21, desc[UR8][R10.64+0x8] ;  /* 0x000008080a157981 */ /* 0x001ea2000c1e1900 */
[----:B------:R-:W-:Y:S02]  /*5a40*/  ISETP.NE.AND P0, PT, R14, 0x2, PT ;  /* 0x000000020e00780c */ /* 0x000fe40003f05270 */
[----:B------:R-:W-:Y:S01]  /*5a50*/  IADD3 R25, PT, PT, R23, 0x2, RZ ;  /* 0x0000000217197810 */ /* 0x000fe20007ffe0ff */
[----:B------:R1:W-:Y:S04]  /*5a60*/  STG.E desc[UR8][R10.64+0x8], R15 ;  /* 0x0000080f0a007986 */ /* 0x0003e8000c101908 */
[----:B--2---:R1:W-:Y:S06]  /*5a70*/  STG.E desc[UR8][R10.64+0x4], R21 ;  /* 0x000004150a007986 */ /* 0x0043ec000c101908 */
[----:B------:R-:W-:Y:S05]  /*5a80*/  @!P0 BRA `(.L_x_64) ;  /* 0x0000000000108947 */ /* 0x000fea0003800000 */
[----:B-1----:R-:W2:Y:S01]  /*5a90*/  LDG.E R21, desc[UR8][R10.64+0xc] ;  /* 0x00000c080a157981 */ /* 0x002ea2000c1e1900 */
[----:B------:R-:W-:-:S03]  /*5aa0*/  VIADD R25, R23, 0x3 ;  /* 0x0000000317197836 */ /* 0x000fc60000000000 */
[----:B------:R3:W-:Y:S04]  /*5ab0*/  STG.E desc[UR8][R10.64+0xc], R15 ;  /* 0x00000c0f0a007986 */ /* 0x0007e8000c101908 */
[----:B--2---:R3:W-:Y:S02]  /*5ac0*/  STG.E desc[UR8][R10.64+0x8], R21 ;  /* 0x000008150a007986 */ /* 0x0047e4000c101908 */
.L_x_64:
[----:B01-3--:R-:W-:-:S04]  /*5ad0*/  IADD3 R10, PT, PT, -R23, R12, RZ ;  /* 0x0000000c170a7210 */ /* 0x00bfc80007ffe1ff */
[----:B------:R-:W-:-:S13]  /*5ae0*/  ISETP.GE.U32.AND P0, PT, R10, 0x3, PT ;  /* 0x000000030a00780c */ /* 0x000fda0003f06070 */
[----:B------:R-:W-:Y:S05]  /*5af0*/  @!P0 BRA `(.L_x_63) ;  /* 0x0000000400988947 */ /* 0x000fea0003800000 */
[----:B------:R-:W-:Y:S01]  /*5b00*/  IMAD.IADD R14, R25, 0x1, -R12 ;  /* 0x00000001190e7824 */ /* 0x000fe200078e0a0c */
[----:B------:R-:W-:-:S04]  /*5b10*/  MOV R23, R25 ;  /* 0x0000001900177202 */ /* 0x000fc80000000f00 */
[----:B------:R-:W-:-:S13]  /*5b20*/  ISETP.GE.AND P0, PT, R14, 0x1, PT ;  /* 0x000000010e00780c */ /* 0x000fda0003f06270 */
[----:B------:R-:W-:Y:S05]  /*5b30*/  @P0 BRA `(.L_x_65) ;  /* 0x00000004004c0947 */ /* 0x000fea0003800000 */
[----:B------:R-:W-:Y:S02]  /*5b40*/  IADD3 R10, PT, PT, -R14, 0x1, RZ ;  /* 0x000000010e0a7810 */ /* 0x000fe40007ffe1ff */
[----:B------:R-:W-:Y:S02]  /*5b50*/  PLOP3.LUT P0, PT, PT, PT, PT, 0x80, 0x8 ;  /* 0x000000000008781c */ /* 0x000fe40003f0f070 */
[----:B------:R-:W-:-:S13]  /*5b60*/  ISETP.GT.AND P1, PT, R10, 0xc, PT ;  /* 0x0000000c0a00780c */ /* 0x000fda0003f24270 */
[----:B------:R-:W-:Y:S05]  /*5b70*/  @!P1 BRA `(.L_x_66) ;  /* 0x0000000000c49947 */ /* 0x000fea0003800000 */
[----:B------:R-:W-:-:S13]  /*5b80*/  PLOP3.LUT P0, PT, PT, PT, PT, 0x8, 0x80 ;  /* 0x000000000080781c */ /* 0x000fda0003f0e170 */
.L_x_67:
[----:B-1----:R-:W-:-:S05]  /*5b90*/  IMAD.WIDE R10, R23, 0x4, R8 ;  /* 0x00000004170a7825 */ /* 0x002fca00078e0208 */
[----:B------:R-:W2:Y:S04]  /*5ba0*/  LDG.E R25, desc[UR8][R10.64+0x4] ;  /* 0x000004080a197981 */ /* 0x000ea8000c1e1900 */
[----:B------:R-:W3:Y:S04]  /*5bb0*/  LDG.E R27, desc[UR8][R10.64+0x8] ;  /* 0x000008080a1b7981 */ /* 0x000ee8000c1e1900 */
[----:B------:R-:W5:Y:S04]  /*5bc0*/  LDG.E R29, desc[UR8][R10.64+0xc] ;  /* 0x00000c080a1d7981 */ /* 0x000f68000c1e1900 */
[----:B------:R-:W4:Y:S01]  /*5bd0*/  LDG.E R31, desc[UR8][R10.64+0x10] ;  /* 0x000010080a1f7981 */ /* 0x000f22000c1e1900 */
[----:B------:R-:W-:-:S03]  /*5be0*/  VIADD R21, R23, 0x4 ;  /* 0x0000000417157836 */ /* 0x000fc60000000000 */
[----:B------:R-:W-:Y:S01]  /*5bf0*/  STG.E desc[UR8][R10.64+0x10], R15 ;  /* 0x0000100f0a007986 */ /* 0x000fe2000c101908 */
[----:B------:R-:W-:-:S03]  /*5c00*/  IMAD.WIDE R20, R21, 0x4, R8 ;  /* 0x0000000415147825 */ /* 0x000fc600078e0208 */
[----:B--2---:R0:W-:Y:S04]  /*5c10*/  STG.E desc[UR8][R10.64], R25 ;  /* 0x000000190a007986 */ /* 0x0041e8000c101908 */
[----:B---3--:R1:W-:Y:S04]  /*5c20*/  STG.E desc[UR8][R10.64+0x4], R27 ;  /* 0x0000041b0a007986 */ /* 0x0083e8000c101908 */
[----:B-----5:R2:W-:Y:S04]  /*5c30*/  STG.E desc[UR8][R10.64+0x8], R29 ;  /* 0x0000081d0a007986 */ /* 0x0205e8000c101908 */
[----:B----4-:R3:W-:Y:S04]  /*5c40*/  STG.E desc[UR8][R10.64+0xc], R31 ;  /* 0x00000c1f0a007986 */ /* 0x0107e8000c101908 */
[----:B------:R-:W4:Y:S04]  /*5c50*/  LDG.E R33, desc[UR8][R20.64+0x4] ;  /* 0x0000040814217981 */ /* 0x000f28000c1e1900 */
[----:B------:R-:W5:Y:S04]  /*5c60*/  LDG.E R35, desc[UR8][R20.64+0x8] ;  /* 0x0000080814237981 */ /* 0x000f68000c1e1900 */
[----:B------:R-:W2:Y:S04]  /*5c70*/  LDG.E R37, desc[UR8][R20.64+0xc] ;  /* 0x00000c0814257981 */ /* 0x000ea8000c1e1900 */
[----:B------:R-:W3:Y:S01]  /*5c80*/  LDG.E R41, desc[UR8][R20.64+0x10] ;  /* 0x0000100814297981 */ /* 0x000ee2000c1e1900 */
[----:B------:R-:W-:-:S03]  /*5c90*/  IADD3 R39, PT, PT, R23, 0x8, RZ ;  /* 0x0000000817277810 */ /* 0x000fc60007ffe0ff */
[----:B------:R-:W-:Y:S02]  /*5ca0*/  STG.E desc[UR8][R20.64+0x10], R15 ;  /* 0x0000100f14007986 */ /* 0x000fe4000c101908 */
[----:B0-----:R-:W-:Y:S02]  /*5cb0*/  IMAD.WIDE R24, R39, 0x4, R8 ;  /* 0x0000000427187825 */ /* 0x001fe400078e0208 */
[----:B----4-:R-:W-:Y:S04]  /*5cc0*/  STG.E desc[UR8][R20.64], R33 ;  /* 0x0000002114007986 */ /* 0x010fe8000c101908 */
[----:B-----5:R-:W-:Y:S04]  /*5cd0*/  STG.E desc[UR8][R20.64+0x4], R35 ;  /* 0x0000042314007986 */ /* 0x020fe8000c101908 */
[----:B--2---:R-:W-:Y:S04]  /*5ce0*/  STG.E desc[UR8][R20.64+0x8], R37 ;  /* 0x0000082514007986 */ /* 0x004fe8000c101908 */
[----:B---3--:R0:W-:Y:S04]  /*5cf0*/  STG.E desc[UR8][R20.64+0xc], R41 ;  /* 0x00000c2914007986 */ /* 0x0081e8000c101908 */
[----:B-1----:R-:W2:Y:S04]  /*5d00*/  LDG.E R27, desc[UR8][R24.64+0x4] ;  /* 0x00000408181b7981 */ /* 0x002ea8000c1e1900 */
[----:B------:R-:W3:Y:S04]  /*5d10*/  LDG.E R29, desc[UR8][R24.64+0x8] ;  /* 0x00000808181d7981 */ /* 0x000ee8000c1e1900 */
[----:B------:R-:W4:Y:S04]  /*5d20*/  LDG.E R31, desc[UR8][R24.64+0xc] ;  /* 0x00000c08181f7981 */ /* 0x000f28000c1e1900 */
[----:B------:R-:W5:Y:S01]  /*5d30*/  LDG.E R39, desc[UR8][R24.64+0x10] ;  /* 0x0000100818277981 */ /* 0x000f62000c1e1900 */
[----:B------:R-:W-:-:S03]  /*5d40*/  VIADD R11, R23, 0xc ;  /* 0x0000000c170b7836 */ /* 0x000fc60000000000 */
[----:B------:R1:W-:Y:S01]  /*5d50*/  STG.E desc[UR8][R24.64+0x10], R15 ;  /* 0x0000100f18007986 */ /* 0x0003e2000c101908 */
[----:B------:R-:W-:-:S03]  /*5d60*/  IMAD.WIDE R10, R11, 0x4, R8 ;  /* 0x000000040b0a7825 */ /* 0x000fc600078e0208 */
[----:B--2---:R1:W-:Y:S04]  /*5d70*/  STG.E desc[UR8][R24.64], R27 ;  /* 0x0000001b18007986 */ /* 0x0043e8000c101908 */
[----:B---3--:R1:W-:Y:S04]  /*5d80*/  STG.E desc[UR8][R24.64+0x4], R29 ;  /* 0x0000041d18007986 */ /* 0x0083e8000c101908 */
[----:B----4-:R1:W-:Y:S04]  /*5d90*/  STG.E desc[UR8][R24.64+0x8], R31 ;  /* 0x0000081f18007986 */ /* 0x0103e8000c101908 */
[----:B-----5:R1:W-:Y:S04]  /*5da0*/  STG.E desc[UR8][R24.64+0xc], R39 ;  /* 0x00000c2718007986 */ /* 0x0203e8000c101908 */
[----:B0-----:R-:W2:Y:S04]  /*5db0*/  LDG.E R21, desc[UR8][R10.64+0x4] ;  /* 0x000004080a157981 */ /* 0x001ea8000c1e1900 */
[----:B------:R-:W3:Y:S04]  /*5dc0*/  LDG.E R33, desc[UR8][R10.64+0x8] ;  /* 0x000008080a217981 */ /* 0x000ee8000c1e1900 */
[----:B------:R-:W4:Y:S04]  /*5dd0*/  LDG.E R35, desc[UR8][R10.64+0xc] ;  /* 0x00000c080a237981 */ /* 0x000f28000c1e1900 */
[----:B------:R-:W5:Y:S01]  /*5de0*/  LDG.E R37, desc[UR8][R10.64+0x10] ;  /* 0x000010080a257981 */ /* 0x000f62000c1e1900 */
[----:B------:R-:W-:Y:S01]  /*5df0*/  IADD3 R14, PT, PT, R14, 0x10, RZ ;  /* 0x000000100e0e7810 */ /* 0x000fe20007ffe0ff */
[----:B------:R-:W-:-:S02]  /*5e00*/  VIADD R23, R23, 0x10 ;  /* 0x0000001017177836 */ /* 0x000fc40000000000 */
[----:B------:R1:W-:Y:S01]  /*5e10*/  STG.E desc[UR8][R10.64+0x10], R15 ;  /* 0x0000100f0a007986 */ /* 0x0003e2000c101908 */
[----:B------:R-:W-:-:S03]  /*5e20*/  ISETP.GE.AND P1, PT, R14, -0xb, PT ;  /* 0xfffffff50e00780c */ /* 0x000fc60003f26270 */
[----:B--2---:R1:W-:Y:S04]  /*5e30*/  STG.E desc[UR8][R10.64], R21 ;  /* 0x000000150a007986 */ /* 0x0043e8000c101908 */
[----:B---3--:R1:W-:Y:S04]  /*5e40*/  STG.E desc[UR8][R10.64+0x4], R33 ;  /* 0x000004210a007986 */ /* 0x0083e8000c101908 */
[----:B----4-:R1:W-:Y:S04]  /*5e50*/  STG.E desc[UR8][R10.64+0x8], R35 ;  /* 0x000008230a007986 */ /* 0x0103e8000c101908 */
[----:B-----5:R1:W-:Y:S01]  /*5e60*/  STG.E desc[UR8][R10.64+0xc], R37 ;  /* 0x00000c250a007986 */ /* 0x0203e2000c101908 */
[----:B------:R-:W-:Y:S05]  /*5e70*/  @!P1 BRA `(.L_x_67) ;  /* 0xfffffffc00449947 */ /* 0x000fea000383ffff */
[----:B-1----:R-:W-:-:S07]  /*5e80*/  MOV R25, R7 ;  /* 0x0000000700197202 */ /* 0x002fce0000000f00 */
.L_x_66:
[----:B------:R-:W-:-:S04]  /*5e90*/  IADD3 R10, PT, PT, -R14, 0x1, RZ ;  /* 0x000000010e0a7810 */ /* 0x000fc80007ffe1ff */
[----:B------:R-:W-:-:S13]  /*5ea0*/  ISETP.GT.AND P1, PT, R10, 0x4, PT ;  /* 0x000000040a00780c */ /* 0x000fda0003f24270 */
[----:B------:R-:W-:Y:S05]  /*5eb0*/  @!P1 BRA `(.L_x_68) ;  /* 0x0000000000649947 */ /* 0x000fea0003800000 */
[----:B------:R-:W-:-:S05]  /*5ec0*/  IMAD.WIDE R10, R23, 0x4, R8 ;  /* 0x00000004170a7825 */ /* 0x000fca00078e0208 */
        /* <DEDUP_REMOVED lines=11> */
[----:B------:R-:W2:Y:S04]  /*5f80*/  LDG.E R33, desc[UR8][R20.64+0x4] ;  /* 0x0000040814217981 */ /* 0x000ea8000c1e1900 */
[----:B------:R-:W3:Y:S04]  /*5f90*/  LDG.E R35, desc[UR8][R20.64+0x8] ;  /* 0x0000080814237981 */ /* 0x000ee8000c1e1900 */
[----:B------:R-:W4:Y:S04]  /*5fa0*/  LDG.E R37, desc[UR8][R20.64+0xc] ;  /* 0x00000c0814257981 */ /* 0x000f28000c1e1900 */
[----:B------:R-:W5:Y:S01]  /*5fb0*/  LDG.E R39, desc[UR8][R20.64+0x10] ;  /* 0x0000100814277981 */ /* 0x000f62000c1e1900 */
[----:B------:R-:W-:Y:S01]  /*5fc0*/  PLOP3.LUT P0, PT, PT, PT, PT, 0x8, 0x80 ;  /* 0x000000000080781c */ /* 0x000fe20003f0e170 */
[----:B0-----:R-:W-:Y:S01]  /*5fd0*/  IMAD.MOV.U32 R25, RZ, RZ, R7 ;  /* 0x000000ffff197224 */ /* 0x001fe200078e0007 */
[----:B------:R-:W-:Y:S01]  /*5fe0*/  IADD3 R14, PT, PT, R14, 0x8, RZ ;  /* 0x000000080e0e7810 */ /* 0x000fe20007ffe0ff */
[----:B------:R1:W-:Y:S01]  /*5ff0*/  STG.E desc[UR8][R20.64+0x10], R15 ;  /* 0x0000100f14007986 */ /* 0x0003e2000c101908 */
[----:B------:R-:W-:-:S03]  /*6000*/  IADD3 R23, PT, PT, R23, 0x8, RZ ;  /* 0x0000000817177810 */ /* 0x000fc60007ffe0ff */
[----:B--2---:R1:W-:Y:S04]  /*6010*/  STG.E desc[UR8][R20.64], R33 ;  /* 0x0000002114007986 */ /* 0x0043e8000c101908 */
[----:B---3--:R1:W-:Y:S04]  /*6020*/  STG.E desc[UR8][R20.64+0x4], R35 ;  /* 0x0000042314007986 */ /* 0x0083e8000c101908 */
[----:B----4-:R1:W-:Y:S04]  /*6030*/  STG.E desc[UR8][R20.64+0x8], R37 ;  /* 0x0000082514007986 */ /* 0x0103e8000c101908 */
[----:B-----5:R1:W-:Y:S02]  /*6040*/  STG.E desc[UR8][R20.64+0xc], R39 ;  /* 0x00000c2714007986 */ /* 0x0203e4000c101908 */
.L_x_68:
[----:B------:R-:W-:-:S13]  /*6050*/  ISETP.NE.OR P0, PT, R14, 0x1, P0 ;  /* 0x000000010e00780c */ /* 0x000fda0000705670 */
[----:B------:R-:W-:Y:S05]  /*6060*/  @!P0 BRA `(.L_x_63) ;  /* 0x00000000003c8947 */ /* 0x000fea0003800000 */
.L_x_65:
[----:B01----:R-:W-:-:S05]  /*6070*/  IMAD.WIDE R10, R23, 0x4, R8 ;  /* 0x00000004170a7825 */ /* 0x003fca00078e0208 */
[----:B------:R-:W2:Y:S04]  /*6080*/  LDG.E R21, desc[UR8][R10.64+0x4] ;  /* 0x000004080a157981 */ /* 0x000ea8000c1e1900 */
[----:B------:R-:W3:Y:S04]  /*6090*/  LDG.E R25, desc[UR8][R10.64+0x8] ;  /* 0x000008080a197981 */ /* 0x000ee8000c1e1900 */
[----:B------:R-:W5:Y:S04]  /*60a0*/  LDG.E R27, desc[UR8][R10.64+0xc] ;  /* 0x00000c080a1b7981 */ /* 0x000f68000c1e1900 */
[----:B------:R-:W4:Y:S01]  /*60b0*/  LDG.E R29, desc[UR8][R10.64+0x10] ;  /* 0x000010080a1d7981 */ /* 0x000f22000c1e1900 */
[----:B------:R-:W-:Y:S01]  /*60c0*/  VIADD R14, R14, 0x4 ;  /* 0x000000040e0e7836 */ /* 0x000fe20000000000 */
[----:B------:R-:W-:-:S02]  /*60d0*/  IADD3 R23, PT, PT, R23, 0x4, RZ ;  /* 0x0000000417177810 */ /* 0x000fc40007ffe0ff */
[----:B------:R0:W-:Y:S02]  /*60e0*/  STG.E desc[UR8][R10.64+0x10], R15 ;  /* 0x0000100f0a007986 */ /* 0x0001e4000c101908 */
[----:B------:R-:W-:Y:S02]  /*60f0*/  ISETP.NE.AND P0, PT, R14, 0x1, PT ;  /* 0x000000010e00780c */ /* 0x000fe40003f05270 */
[----:B--2---:R0:W-:Y:S04]  /*6100*/  STG.E desc[UR8][R10.64], R21 ;  /* 0x000000150a007986 */ /* 0x0041e8000c101908 */
[----:B---3--:R0:W-:Y:S04]  /*6110*/  STG.E desc[UR8][R10.64+0x4], R25 ;  /* 0x000004190a007986 */ /* 0x0081e8000c101908 */
[----:B-----5:R0:W-:Y:S04]  /*6120*/  STG.E desc[UR8][R10.64+0x8], R27 ;  /* 0x0000081b0a007986 */ /* 0x0201e8000c101908 */
[----:B----4-:R0:W-:Y:S01]  /*6130*/  STG.E desc[UR8][R10.64+0xc], R29 ;  /* 0x00000c1d0a007986 */ /* 0x0101e2000c101908 */
[----:B------:R-:W-:Y:S05]  /*6140*/  @P0 BRA `(.L_x_65) ;  /* 0xfffffffc00c80947 */ /* 0x000fea000383ffff */
[----:B0-----:R-:W-:-:S07]  /*6150*/  IMAD.MOV.U32 R25, RZ, RZ, R7 ;  /* 0x000000ffff197224 */ /* 0x001fce00078e0007 */
.L_x_63:
[C---:B------:R-:W-:Y:S02]  /*6160*/  ISETP.GE.AND P0, PT, R25.reuse, R12, PT ;  /* 0x0000000c1900720c */ /* 0x040fe40003f06270 */
[----:B------:R-:W-:-:S11]  /*6170*/  IADD3 R23, PT, PT, R25, 0x1, RZ ;  /* 0x0000000119177810 */ /* 0x000fd60007ffe0ff */
[----:B------:R-:W-:Y:S05]  /*6180*/  @!P0 BRA `(.L_x_69) ;  /* 0xfffffff400cc8947 */ /* 0x000fea000383ffff */
.L_x_62:
[----:B------:R-:W5:Y:S01]  /*6190*/  LDCU UR4, c[0x0][0x3b4] ;  /* 0x00007680ff0477ac */ /* 0x000f620008000800 */
[----:B------:R-:W-:Y:S01]  /*61a0*/  LOP3.LUT P0, RZ, R4, 0xff, RZ, 0xc0, !PT ;  /* 0x000000ff04ff7812 */ /* 0x000fe2000780c0ff */
[----:B-----5:R-:W-:-:S12]  /*61b0*/  UIADD3 UR5, UPT, UPT, UR4, -0x2, URZ ;  /* 0xfffffffe04057890 */ /* 0x020fd8000fffe0ff */
[----:B------:R-:W-:Y:S05]  /*61c0*/  @!P0 BRA `(.L_x_70) ;  /* 0x0000001000c08947 */ /* 0x000fea0003800000 */
[----:B-12---:R-:W1:Y:S08]  /*61d0*/  LDC.64 R10, c[0x0][0x398] ;  /* 0x0000e600ff0a7b82 */ /* 0x006e700000000a00 */
[----:B------:R-:W2:Y:S08]  /*61e0*/  LDC.64 R14, c[0x0][0x388] ;  /* 0x0000e200ff0e7b82 */ /* 0x000eb00000000a00 */
[----:B---3--:R-:W3:Y:S01]  /*61f0*/  LDC.64 R8, c[0x0][0x3a8] ;  /* 0x0000ea00ff087b82 */ /* 0x008ee20000000a00 */
[----:B-1----:R-:W-:-:S07]  /*6200*/  IMAD.WIDE R10, R32, 0x4, R10 ;  /* 0x00000004200a7825 */ /* 0x002fce00078e020a */
[----:B0-----:R-:W0:Y:S01]  /*6210*/  LDC.64 R20, c[0x0][0x3b8] ;  /* 0x0000ee00ff147b82 */ /* 0x001e220000000a00 */
        /* <DEDUP_REMOVED lines=19> */
[----:B------:R-:W-:Y:S01]  /*6350*/  UISETP.GE.AND UP0, UPT, UR4, 0x2, UPT ;  /* 0x000000020400788c */ /* 0x000fe2000bf06270 */
        /* <DEDUP_REMOVED lines=13> */
[----:B------:R-:W-:Y:S01]  /*6430*/  MOV R8, R28 ;  /* 0x0000001c00087202 */ /* 0x000fe20000000f00 */
[----:B------:R-:W-:-:S07]  /*6440*/  IMAD.MOV.U32 R9, RZ, RZ, R29 ;  /* 0x000000ffff097224 */ /* 0x000fce00078e001d */
.L_x_71:
[----:B------:R-:W-:Y:S05]  /*6450*/  BRA.U !UP0, `(.L_x_72) ;  /* 0x0000001108087547 */ /* 0x000fea000b800000 */
[----:B------:R-:W0:Y:S01]  /*6460*/  LDC R4, c[0x0][0x3b4] ;  /* 0x0000ed00ff047b82 */ /* 0x000e220000000800 */
[----:B------:R-:W-:Y:S01]  /*6470*/  UISETP.GE.U32.AND UP0, UPT, UR5, 0x7, UPT ;  /* 0x000000070500788c */ /* 0x000fe2000bf06070 */
[----:B------:R-:W-:Y:S01]  /*6480*/  IMAD.MOV.U32 R37, RZ, RZ, 0x1 ;  /* 0x00000001ff257424 */ /* 0x000fe200078e00ff */
[----:B0-----:R-:W-:Y:S01]  /*6490*/  IADD3 R7, PT, PT, R4, -0x1, RZ ;  /* 0xffffffff04077810 */ /* 0x001fe20007ffe0ff */
[----:B------:R-:W-:Y:S01]  /*64a0*/  IMAD.IADD R34, R32, 0x1, -R4 ;  /* 0x0000000120227824 */ /* 0x000fe200078e0a04 */
[----:B------:R-:W-:Y:S02]  /*64b0*/  IADD3 R33, PT, PT, R0, -R4, RZ ;  /* 0x8000000400217210 */ /* 0x000fe40007ffe0ff */
[----:B------:R-:W-:-:S03]  /*64c0*/  LOP3.LUT P1, R10, R7, 0x7, RZ, 0xc0, !PT ;  /* 0x00000007070a7812 */ /* 0x000fc6000782c0ff */
[----:B------:R-:W-:Y:S10]  /*64d0*/  BRA.U !UP0, `(.L_x_73) ;  /* 0x0000000508dc7547 */ /* 0x000ff4000b800000 */
[----:B------:R-:W-:Y:S01]  /*64e0*/  IADD3 R35, PT, PT, -R6, RZ, RZ ;  /* 0x000000ff06237210 */ /* 0x000fe20007ffe1ff */
[C---:B------:R-:W-:Y:S02]  /*64f0*/  VIADD R11, R4.reuse, 0xffffffff ;  /* 0xffffffff040b7836 */ /* 0x040fe40000000000 */
[----:B------:R-:W-:Y:S02]  /*6500*/  HFMA2 R37, -RZ, RZ, 0, 5.9604644775390625e-08 ;  /* 0x00000001ff257431 */ /* 0x000fe400000001ff */
[----:B------:R-:W-:Y:S01]  /*6510*/  IMAD R35, R4, R35, R13 ;  /* 0x0000002304237224 */ /* 0x000fe200078e020d */
[----:B------:R-:W-:-:S07]  /*6520*/  LOP3.LUT R11, R11, 0xfffffff8, RZ, 0xc0, !PT ;  /* 0xfffffff80b0b7812 */ /* 0x000fce00078ec0ff */
.L_x_74:
        /* <DEDUP_REMOVED lines=114> */
.L_x_73:
[----:B------:R-:W-:Y:S05]  /*6c50*/  @!P1 BRA `(.L_x_72) ;  /* 0x0000000800089947 */ /* 0x000fea0003800000 */
[----:B------:R-:W-:Y:S01]  /*6c60*/  VIADD R10, R10, 0xffffffff ;  /* 0xffffffff0a0a7836 */ /* 0x000fe20000000000 */
[----:B------:R-:W-:-:S04]  /*6c70*/  LOP3.LUT P1, R7, R7, 0x3, RZ, 0xc0, !PT ;  /* 0x0000000307077812 */ /* 0x000fc8000782c0ff */
[----:B------:R-:W-:-:S13]  /*6c80*/  ISETP.GE.U32.AND P0, PT, R10, 0x3, PT ;  /* 0x000000030a00780c */ /* 0x000fda0003f06070 */
[----:B------:R-:W-:Y:S05]  /*6c90*/  @!P0 BRA `(.L_x_75) ;  /* 0x0000000000f88947 */ /* 0x000fea0003800000 */
[----:B------:R-:W1:Y:S01]  /*6ca0*/  LDC.64 R20, c[0x0][0x398] ;  /* 0x0000e600ff147b82 */ /* 0x000e620000000a00 */
[----:B0-----:R-:W-:-:S07]  /*6cb0*/  IADD3 R23, PT, PT, R34, R37, RZ ;  /* 0x0000002522177210 */ /* 0x001fce0007ffe0ff */
[----:B------:R-:W0:Y:S01]  /*6cc0*/  LDC.64 R10, c[0x0][0x3a8] ;  /* 0x0000ea00ff0a7b82 */ /* 0x000e220000000a00 */
[----:B-1----:R-:W-:-:S04]  /*6cd0*/  IMAD.WIDE R20, R23, 0x4, R20 ;  /* 0x0000000417147825 */ /* 0x002fc800078e0214 */
[----:B------:R-:W-:Y:S01]  /*6ce0*/  IMAD.IADD R23, R33, 0x1, R37 ;  /* 0x0000000121177824 */ /* 0x000fe200078e0225 */
[----:B------:R-:W2:Y:S03]  /*6cf0*/  LDG.E R31, desc[UR8][R20.64] ;  /* 0x00000008141f7981 */ /* 0x000ea6000c1e1900 */
[----:B0-----:R-:W-:-:S05]  /*6d00*/  IMAD.WIDE R10, R23, 0x4, R10 ;  /* 0x00000004170a7825 */ /* 0x001fca00078e020a */
[----:B------:R-:W3:Y:S01]  /*6d10*/  LDG.E R30, desc[UR8][R10.64] ;  /* 0x000000080a1e7981 */ /* 0x000ee2000c1e1900 */
[----:B------:R-:W0:Y:S02]  /*6d20*/  I2F.F64.U32 R26, R37 ;  /* 0x00000025001a7312 */ /* 0x000e240000201800 */
[----:B0-----:R-:W-:-:S06]  /*6d30*/  DFMA R26, R26, R8, R16 ;  /* 0x000000081a1a722b */ /* 0x001fcc0000000010 */
[----:B--2---:R-:W0:Y:S08]  /*6d40*/  F2F.F64.F32 R24, R31 ;  /* 0x0000001f00187310 */ /* 0x004e300000201800 */
[----:B---3--:R-:W1:Y:S01]  /*6d50*/  F2F.F64.F32 R22, R30 ;  /* 0x0000001e00167310 */ /* 0x008e620000201800 */
[----:B0-----:R-:W-:Y:S01]  /*6d60*/  DADD R26, R24, -R26 ;  /* 0x00000000181a7229 */ /* 0x001fe2000000081a */
[----:B------:R-:W0:Y:S07]  /*6d70*/  LDC.64 R24, c[0x0][0x3b8] ;  /* 0x0000ee00ff187b82 */ /* 0x000e2e0000000a00 */
[----:B-1----:R-:W-:Y:S01]  /*6d80*/  DMUL R28, R22, R26 ;  /* 0x0000001a161c7228 */ /* 0x002fe20000000000 */
[----:B------:R-:W-:-:S05]  /*6d90*/  IADD3 R22, PT, PT, -R6, RZ, RZ ;  /* 0x000000ff06167210 */ /* 0x000fca0007ffe1ff */
[----:B------:R-:W-:-:S04]  /*6da0*/  IMAD R22, R4, R22, R13 ;  /* 0x0000001604167224 */ /* 0x000fc800078e020d */
[----:B------:R-:W1:Y:S01]  /*6db0*/  F2I.F64.TRUNC R28, R28 ;  /* 0x0000001c001c7311 */ /* 0x000e62000030d100 */
[----:B------:R-:W-:-:S04]  /*6dc0*/  IMAD R23, R6, R37, R22 ;  /* 0x0000002506177224 */ /* 0x000fc800078e0216 */
[----:B0-----:R-:W-:Y:S01]  /*6dd0*/  IMAD.WIDE R22, R23, 0x4, R24 ;  /* 0x0000000417167825 */ /* 0x001fe200078e0218 */
[----:B-1----:R-:W-:-:S05]  /*6de0*/  VIMNMX R35, PT, PT, RZ, R28, !PT ;  /* 0x0000001cff237248 */ /* 0x002fca0007fe0100 */
        /* <DEDUP_REMOVED lines=41> */
.L_x_75:
[----:B------:R-:W-:Y:S05]  /*7080*/  @!P1 BRA `(.L_x_72) ;  /* 0x0000000000fc9947 */ /* 0x000fea0003800000 */
[----:B------:R-:W-:Y:S02]  /*7090*/  ISETP.NE.AND P0, PT, R7, 0x1, PT ;  /* 0x000000010700780c */ /* 0x000fe40003f05270 */
[----:B------:R-:W-:-:S04]  /*70a0*/  LOP3.LUT R10, R4, 0x1, RZ, 0xc0, !PT ;  /* 0x00000001040a7812 */ /* 0x000fc800078ec0ff */
[----:B------:R-:W-:-:S07]  /*70b0*/  ISETP.NE.U32.AND P1, PT, R10, 0x1, PT ;  /* 0x000000010a00780c */ /* 0x000fce0003f25070 */
[----:B------:R-:W-:Y:S06]  /*70c0*/  @!P0 BRA `(.L_x_76) ;  /* 0x0000000000908947 */ /* 0x000fec0003800000 */
[----:B-1----:R-:W1:Y:S01]  /*70d0*/  LDC.64 R20, c[0x0][0x398] ;  /* 0x0000e600ff147b82 */ /* 0x002e620000000a00 */
[----:B------:R-:W-:-:S07]  /*70e0*/  IMAD.IADD R7, R34, 0x1, R37 ;  /* 0x0000000122077824 */ /* 0x000fce00078e0225 */
[----:B------:R-:W2:Y:S01]  /*70f0*/  LDC.64 R10, c[0x0][0x3a8] ;  /* 0x0000ea00ff0a7b82 */ /* 0x000ea20000000a00 */
[----:B-1----:R-:W-:Y:S01]  /*7100*/  IMAD.WIDE R20, R7, 0x4, R20 ;  /* 0x0000000407147825 */ /* 0x002fe200078e0214 */
[----:B------:R-:W-:-:S04]  /*7110*/  IADD3 R7, PT, PT, R33, R37, RZ ;  /* 0x0000002521077210 */ /* 0x000fc80007ffe0ff */
[----:B------:R-:W3:Y:S01]  /*7120*/  LDG.E R28, desc[UR8][R20.64] ;  /* 0x00000008141c7981 */ /* 0x000ee2000c1e1900 */
[----:B--2---:R-:W-:-:S05]  /*7130*/  IMAD.WIDE R10, R7, 0x4, R10 ;  /* 0x00000004070a7825 */ /* 0x004fca00078e020a */
[----:B------:R-:W2:Y:S01]  /*7140*/  LDG.E R7, desc[UR8][R10.64] ;  /* 0x000000080a077981 */ /* 0x000ea2000c1e1900 */
[----:B0-----:R-:W0:Y:S02]  /*7150*/  I2F.F64.U32 R22, R37 ;  /* 0x0000002500167312 */ /* 0x001e240000201800 */
[----:B0-----:R-:W-:-:S06]  /*7160*/  DFMA R26, R22, R8, R16 ;  /* 0x00000008161a722b */ /* 0x001fcc0000000010 */
[----:B---3--:R-:W0:Y:S08]  /*7170*/  F2F.F64.F32 R24, R28 ;  /* 0x0000001c00187310 */ /* 0x008e300000201800 */
[----:B--2---:R-:W1:Y:S01]  /*7180*/  F2F.F64.F32 R22, R7 ;  /* 0x0000000700167310 */ /* 0x004e620000201800 */
[----:B0-----:R-:W-:Y:S01]  /*7190*/  DADD R26, -R26, R24 ;  /* 0x000000001a1a7229 */ /* 0x001fe20000000118 */
[----:B------:R-:W0:Y:S07]  /*71a0*/  LDC.64 R24, c[0x0][0x3b8] ;  /* 0x0000ee00ff187b82 */ /* 0x000e2e0000000a00 */
[----:B-1----:R-:W-:Y:S01]  /*71b0*/  DMUL R26, R22, R26 ;  /* 0x0000001a161a7228 */ /* 0x002fe20000000000 */
[----:B------:R-:W-:-:S04]  /*71c0*/  IMAD.MOV R22, RZ, RZ, -R6 ;  /* 0x000000ffff167224 */ /* 0x000fc800078e0a06 */
[----:B------:R-:W-:-:S05]  /*71d0*/  IMAD R22, R4, R22, R13 ;  /* 0x0000001604167224 */ /* 0x000fca00078e020d */
[----:B------:R-:W1:Y:S01]  /*71e0*/  F2I.F64.TRUNC R26, R26 ;  /* 0x0000001a001a7311 */ /* 0x000e62000030d100 */
[----:B------:R-:W-:-:S04]  /*71f0*/  IMAD R23, R6, R37, R22 ;  /* 0x0000002506177224 */ /* 0x000fc800078e0216 */
        /* <DEDUP_REMOVED lines=17> */
.L_x_76:
[----:B------:R-:W-:Y:S05]  /*7310*/  @!P1 BRA `(.L_x_72) ;  /* 0x0000000000589947 */ /* 0x000fea0003800000 */
[----:B-1----:R-:W1:Y:S01]  /*7320*/  LDC.64 R20, c[0x0][0x398] ;  /* 0x0000e600ff147b82 */ /* 0x002e620000000a00 */
[----:B--2---:R-:W-:Y:S01]  /*7330*/  IADD3 R7, PT, PT, R34, R37, RZ ;  /* 0x0000002522077210 */ /* 0x004fe20007ffe0ff */
[----:B------:R-:W-:-:S06]  /*7340*/  IMAD.IADD R33, R33, 0x1, R37 ;  /* 0x0000000121217824 */ /* 0x000fcc00078e0225 */
[----:B------:R-:W2:Y:S01]  /*7350*/  LDC.64 R10, c[0x0][0x3a8] ;  /* 0x0000ea00ff0a7b82 */ /* 0x000ea20000000a00 */
[----:B-1----:R-:W-:-:S06]  /*7360*/  IMAD.WIDE R20, R7, 0x4, R20 ;  /* 0x0000000407147825 */ /* 0x002fcc00078e0214 */
[----:B------:R1:W3:Y:S01]  /*7370*/  LDG.E R20, desc[UR8][R20.64] ;  /* 0x0000000814147981 */ /* 0x0002e2000c1e1900 */
[----:B--2---:R-:W-:-:S05]  /*7380*/  IMAD.WIDE R10, R33, 0x4, R10 ;  /* 0x00000004210a7825 */ /* 0x004fca00078e020a */
[----:B------:R2:W4:Y:S01]  /*7390*/  LDG.E R7, desc[UR8][R10.64] ;  /* 0x000000080a077981 */ /* 0x000522000c1e1900 */
[----:B0-----:R-:W0:Y:S01]  /*73a0*/  I2F.F64.U32 R24, R37 ;  /* 0x0000002500187312 */ /* 0x001e220000201800 */
[----:B-1----:R-:W-:-:S05]  /*73b0*/  IADD3 R21, PT, PT, -R6, RZ, RZ ;  /* 0x000000ff06157210 */ /* 0x002fca0007ffe1ff */
[----:B------:R-:W-:-:S04]  /*73c0*/  IMAD R21, R4, R21, R13 ;  /* 0x0000001504157224 */ /* 0x000fc800078e020d */
[----:B--2---:R-:W-:Y:S01]  /*73d0*/  IMAD R11, R6, R37, R21 ;  /* 0x00000025060b7224 */ /* 0x004fe200078e0215 */
[----:B0-----:R-:W-:Y:S01]  /*73e0*/  DFMA R24, R24, R8, R16 ;  /* 0x000000081818722b */ /* 0x001fe20000000010 */
[----:B------:R-:W0:Y:S02]  /*73f0*/  LDC.64 R16, c[0x0][0x3b8] ;  /* 0x0000ee00ff107b82 */ /* 0x000e240000000a00 */
[----:B0-----:R-:W-:Y:S01]  /*7400*/  IMAD.WIDE R10, R11, 0x4, R16 ;  /* 0x000000040b0a7825 */ /* 0x001fe200078e0210 */
[----:B---3--:R-:W0:Y:S08]  /*7410*/  F2F.F64.F32 R22, R20 ;  /* 0x0000001400167310 */ /* 0x008e300000201800 */
[----:B----4-:R-:W1:Y:S01]  /*7420*/  F2F.F64.F32 R8, R7 ;  /* 0x0000000700087310 */ /* 0x010e620000201800 */
[----:B0-----:R-:W-:-:S08]  /*7430*/  DADD R22, R22, -R24 ;  /* 0x0000000016167229 */ /* 0x001fd00000000818 */
[----:B-1----:R-:W-:-:S10]  /*7440*/  DMUL R8, R8, R22 ;  /* 0x0000001608087228 */ /* 0x002fd40000000000 */
[----:B------:R-:W0:Y:S02]  /*7450*/  F2I.F64.TRUNC R8, R8 ;  /* 0x0000000800087311 */ /* 0x000e24000030d100 */
[----:B0-----:R-:W-:-:S05]  /*7460*/  VIMNMX R17, PT, PT, RZ, R8, !PT ;  /* 0x00000008ff117248 */ /* 0x001fca0007fe0100 */
[----:B------:R3:W-:Y:S02]  /*7470*/  STG.E desc[UR8][R10.64], R17 ;  /* 0x000000110a007986 */ /* 0x0007e4000c101908 */
.L_x_72:
[----:B------:R-:W3:Y:S01]  /*7480*/  LDG.E R14, desc[UR8][R14.64] ;  /* 0x000000080e0e7981 */ /* 0x000ee2000c1e1900 */
[----:B------:R-:W-:Y:S01]  /*7490*/  VIADD R2, R2, 0x1 ;  /* 0x0000000102027836 */ /* 0x000fe20000000000 */
[----:B------:R-:W-:Y:S01]  /*74a0*/  PRMT R4, RZ, 0x7610, R4 ;  /* 0x00007610ff047816 */ /* 0x000fe20000000004 */
[----:B---3--:R3:W4:Y:S01]  /*74b0*/  F2F.F64.F32 R16, R14 ;  /* 0x0000000e00107310 */ /* 0x0087220000201800 */
[----:B------:R-:W-:Y:S05]  /*74c0*/  BRA `(.L_x_77) ;  /* 0x0000001000e47947 */ /* 0x000fea0003800000 */
.L_x_70:
[----:B-1----:R-:W1:Y:S08]  /*74d0*/  LDC.64 R14, c[0x0][0x388] ;  /* 0x0000e200ff0e7b82 */ /* 0x002e700000000a00 */
[----:B--2---:R-:W0:Y:S08]  /*74e0*/  LDC.64 R10, c[0x0][0x398] ;  /* 0x0000e600ff0a7b82 */ /* 0x004e300000000a00 */
[----:B---3--:R-:W2:Y:S01]  /*74f0*/  LDC.64 R8, c[0x0][0x3a8] ;  /* 0x0000ea00ff087b82 */ /* 0x008ea20000000a00 */
[----:B-1----:R-:W-:-:S05]  /*7500*/  IMAD.WIDE R14, R2, 0x4, R14 ;  /* 0x00000004020e7825 */ /* 0x002fca00078e020e */
[----:B------:R-:W3:Y:S01]  /*7510*/  LDG.E R4, desc[UR8][R14.64] ;  /* 0x000000080e047981 */ /* 0x000ee2000c1e1900 */
[----:B0-----:R-:W-:-:S03]  /*7520*/  IMAD.WIDE R24, R32, 0x4, R10 ;  /* 0x0000000420187825 */ /* 0x001fc600078e020a */
[----:B------:R-:W3:Y:S04]  /*7530*/  LDG.E R7, desc[UR8][R14.64+-0x4] ;  /* 0xfffffc080e077981 */ /* 0x000ee8000c1e1900 */
[----:B------:R-:W5:Y:S01]  /*7540*/  LDG.E R24, desc[UR8][R24.64] ;  /* 0x0000000818187981 */ /* 0x000f62000c1e1900 */
[----:B--2---:R-:W-:-:S06]  /*7550*/  IMAD.WIDE R22, R0, 0x4, R8 ;  /* 0x0000000400167825 */ /* 0x004fcc00078e0208 */
[----:B------:R-:W2:Y:S01]  /*7560*/  LDG.E R22, desc[UR8][R22.64] ;  /* 0x0000000816167981 */ /* 0x000ea2000c1e1900 */
[----:B---3--:R-:W-:-:S04]  /*7570*/  FADD R4, R4, R7 ;  /* 0x0000000704047221 */ /* 0x008fc80000000000 */
[----:B------:R-:W-:Y:S08]  /*7580*/  F2F.F64.F32 R20, R4 ;  /* 0x0000000400147310 */ /* 0x000ff00000201800 */
[----:B-----5:R-:W0:Y:S08]  /*7590*/  F2F.F64.F32 R10, R24 ;  /* 0x00000018000a7310 */ /* 0x020e300000201800 */
        /* <DEDUP_REMOVED lines=11> */
[----:B------:R-:W-:-:S06]  /*7650*/  MOV R10, 0x1 ;  /* 0x00000001000a7802 */ /* 0x000fcc0000000f00 */
[----:B-1----:R-:W-:-:S08]  /*7660*/  DFMA R22, -R18, R10, 1 ;  /* 0x3ff000001216742b */ /* 0x002fd0000000010a */
[----:B------:R-:W-:-:S08]  /*7670*/  DFMA R22, R22, R22, R22 ;  /* 0x000000161616722b */ /* 0x000fd00000000016 */
[----:B------:R-:W-:-:S08]  /*7680*/  DFMA R22, R10, R22, R10 ;  /* 0x000000160a16722b */ /* 0x000fd0000000000a */
[----:B------:R-:W-:-:S08]  /*7690*/  DFMA R10, -R18, R22, 1 ;  /* 0x3ff00000120a742b */ /* 0x000fd00000000116 */
[----:B------:R-:W-:Y:S01]  /*76a0*/  DFMA R22, R22, R10, R22 ;  /* 0x0000000a1616722b */ /* 0x000fe20000000016 */
[----:B------:R-:W-:Y:S01]  /*76b0*/  UISETP.GE.AND UP0, UPT, UR4, 0x2, UPT ;  /* 0x000000020400788c */ /* 0x000fe2000bf06270 */
[----:B--2---:R-:W-:-:S04]  /*76c0*/  FADD R4, R24, R25 ;  /* 0x0000001918047221 */ /* 0x004fc80000000000 */
[----:B------:R-:W4:Y:S02]  /*76d0*/  F2F.F64.F32 R8, R4 ;  /* 0x0000000400087310 */ /* 0x000f240000201800 */
[----:B----4-:R-:W-:-:S08]  /*76e0*/  DFMA R24, R8, 0.5, -R16 ;  /* 0x3fe000000818782b */ /* 0x010fd00000000810 */
[----:B------:R-:W-:-:S08]  /*76f0*/  DMUL R8, R22, R24 ;  /* 0x0000001816087228 */ /* 0x000fd00000000000 */
[----:B------:R-:W-:-:S08]  /*7700*/  DFMA R10, -R18, R8, R24 ;  /* 0x00000008120a722b */ /* 0x000fd00000000118 */
[----:B------:R-:W-:Y:S01]  /*7710*/  DFMA R8, R22, R10, R8 ;  /* 0x0000000a1608722b */ /* 0x000fe20000000008 */
[----:B------:R-:W-:-:S09]  /*7720*/  FSETP.GEU.AND P1, PT, |R25|, 6.5827683646048100446e-37, PT ;  /* 0x036000001900780b */ /* 0x000fd20003f2e200 */
[----:B0-----:R-:W-:-:S05]  /*7730*/  FFMA R7, RZ, R19, R9 ;  /* 0x00000013ff077223 */ /* 0x001fca0000000009 */
[----:B------:R-:W-:-:S13]  /*7740*/  FSETP.GT.AND P0, PT, |R7|, 1.469367938527859385e-39, PT ;  /* 0x001000000700780b */ /* 0x000fda0003f04200 */
[----:B------:R-:W-:Y:S05]  /*7750*/  @P0 BRA P1, `(.L_x_78) ;  /* 0x0000000000180947 */ /* 0x000fea0000800000 */
[----:B------:R-:W-:Y:S01]  /*7760*/  IMAD.MOV.U32 R22, RZ, RZ, R18 ;  /* 0x000000ffff167224 */ /* 0x000fe200078e0012 */
[----:B------:R-:W-:Y:S02]  /*7770*/  MOV R23, R19 ;  /* 0x0000001300177202 */ /* 0x000fe40000000f00 */
[----:B------:R-:W-:-:S07]  /*7780*/  MOV R8, 0x77a0 ;  /* 0x000077a000087802 */ /* 0x000fce0000000f00 */
[----:B------:R-:W-:Y:S05]  /*7790*/  CALL.REL.NOINC `($__internal_0_$__cuda_sm20_div_rn_f64_full) ;  /* 0x00000018000c7944 */ /* 0x000fea0003c00000 */
[----:B------:R-:W-:Y:S01]  /*77a0*/  IMAD.MOV.U32 R8, RZ, RZ, R28 ;  /* 0x000000ffff087224 */ /* 0x000fe200078e001c */
[----:B------:R-:W-:-:S07]  /*77b0*/  MOV R9, R29 ;  /* 0x0000001d00097202 */ /* 0x000fce0000000f00 */
.L_x_78:
[----:B------:R-:W-:Y:S05]  /*77c0*/  BRA.U !UP0, `(.L_x_79) ;  /* 0x0000001108087547 */ /* 0x000fea000b800000 */
[----:B------:R-:W0:Y:S01]  /*77d0*/  LDC R4, c[0x0][0x3b4] ;  /* 0x0000ed00ff047b82 */ /* 0x000e220000000800 */
[----:B------:R-:W-:Y:S01]  /*77e0*/  UISETP.GE.U32.AND UP0, UPT, UR5, 0x7, UPT ;  /* 0x000000070500788c */ /* 0x000fe2000bf06070 */
[----:B------:R-:W-:Y:S02]  /*77f0*/  HFMA2 R37, -RZ, RZ, 0, 5.9604644775390625e-08 ;  /* 0x00000001ff257431 */ /* 0x000fe400000001ff */
[----:B0-----:R-:W-:Y:S01]  /*7800*/  VIADD R7, R4, 0xffffffff ;  /* 0xffffffff04077836 */ /* 0x001fe20000000000 */
[----:B------:R-:W-:Y:S01]  /*7810*/  IADD3 R34, PT, PT, R32, -R4, RZ ;  /* 0x8000000420227210 */ /* 0x000fe20007ffe0ff */
[----:B------:R-:W-:-:S03]  /*7820*/  IMAD.IADD R33, R0, 0x1, -R4 ;  /* 0x0000000100217824 */ /* 0x000fc600078e0a04 */
[----:B------:R-:W-:Y:S01]  /*7830*/  LOP3.LUT P1, R10, R7, 0x7, RZ, 0xc0, !PT ;  /* 0x00000007070a7812 */ /* 0x000fe2000782c0ff */
[----:B------:R-:W-:-:S12]  /*7840*/  BRA.U !UP0, `(.L_x_80) ;  /* 0x0000000508dc7547 */ /* 0x000fd8000b800000 */
[----:B------:R-:W-:Y:S01]  /*7850*/  IMAD.MOV R35, RZ, RZ, -R6 ;  /* 0x000000ffff237224 */ /* 0x000fe200078e0a06 */
[C---:B------:R-:W-:Y:S01]  /*7860*/  IADD3 R11, PT, PT, R4.reuse, -0x1, RZ ;  /* 0xffffffff040b7810 */ /* 0x040fe20007ffe0ff */
[----:B------:R-:W-:Y:S02]  /*7870*/  IMAD.MOV.U32 R37, RZ, RZ, 0x1 ;  /* 0x00000001ff257424 */ /* 0x000fe400078e00ff */
[----:B------:R-:W-:Y:S01]  /*7880*/  IMAD R35, R4, R35, R13 ;  /* 0x0000002304237224 */ /* 0x000fe200078e020d */
[----:B------:R-:W-:-:S07]  /*7890*/  LOP3.LUT R11, R11, 0xfffffff8, RZ, 0xc0, !PT ;  /* 0xfffffff80b0b7812 */ /* 0x000fce00078ec0ff */
.L_x_81:
[----:B0-----:R-:W0:Y:S01]  /*78a0*/  LDC.64 R22, c[0x0][0x398] ;  /* 0x0000e600ff167b82 */ /* 0x001e220000000a00 */
[----:B------:R-:W-:-:S07]  /*78b0*/  IADD3 R25, PT, PT, R34, R37, RZ ;  /* 0x0000002522197210 */ /* 0x000fce0007ffe0ff */
[----:B------:R-:W1:Y:S08]  /*78c0*/  LDC.64 R20, c[0x0][0x3a8] ;  /* 0x0000ea00ff147b82 */ /* 0x000e700000000a00 */
[----:B------:R-:W2:Y:S01]  /*78d0*/  LDC.64 R30, c[0x0][0x3b8] ;  /* 0x0000ee00ff1e7b82 */ /* 0x000ea20000000a00 */
[----:B0-----:R-:W-:-:S04]  /*78e0*/  IMAD.WIDE R22, R25, 0x4, R22 ;  /* 0x0000000419167825 */ /* 0x001fc800078e0216 */
[----:B------:R-:W-:Y:S01]  /*78f0*/  IMAD.IADD R25, R33, 0x1, R37 ;  /* 0x0000000121197824 */ /* 0x000fe200078e0225 */
[----:B------:R-:W3:Y:S03]  /*7900*/  LDG.E R36, desc[UR8][R22.64] ;  /* 0x0000000816247981 */ /* 0x000ee6000c1e1900 */
        /* <DEDUP_REMOVED lines=107> */
.L_x_80:
[----:B------:R-:W-:Y:S05]  /*7fc0*/  @!P1 BRA `(.L_x_79) ;  /* 0x0000000800089947 */ /* 0x000fea0003800000 */
[----:B------:R-:W-:Y:S02]  /*7fd0*/  IADD3 R10, PT, PT, R10, -0x1, RZ ;  /* 0xffffffff0a0a7810 */ /* 0x000fe40007ffe0ff */
[----:B------:R-:W-:Y:S02]  /*7fe0*/  LOP3.LUT P1, R7, R7, 0x3, RZ, 0xc0, !PT ;  /* 0x0000000307077812 */ /* 0x000fe4000782c0ff */
[----:B------:R-:W-:-:S13]  /*7ff0*/  ISETP.GE.U32.AND P0, PT, R10, 0x3, PT ;  /* 0x000000030a00780c */ /* 0x000fda0003f06070 */
[----:B------:R-:W-:Y:S05]  /*8000*/  @!P0 BRA `(.L_x_82) ;  /* 0x0000000000f88947 */ /* 0x000fea0003800000 */
[----:B------:R-:W1:Y:S01]  /*8010*/  LDC.64 R20, c[0x0][0x398] ;  /* 0x0000e600ff147b82 */ /* 0x000e620000000a00 */
[----:B0-----:R-:W-:-:S07]  /*8020*/  IMAD.IADD R23, R34, 0x1, R37 ;  /* 0x0000000122177824 */ /* 0x001fce00078e0225 */
[----:B------:R-:W0:Y:S01]  /*8030*/  LDC.64 R10, c[0x0][0x3a8] ;  /* 0x0000ea00ff0a7b82 */ /* 0x000e220000000a00 */
[----:B-1----:R-:W-:Y:S01]  /*8040*/  IMAD.WIDE R20, R23, 0x4, R20 ;  /* 0x0000000417147825 */ /* 0x002fe200078e0214 */
[----:B------:R-:W-:-:S04]  /*8050*/  IADD3 R23, PT, PT, R33, R37, RZ ;  /* 0x0000002521177210 */ /* 0x000fc80007ffe0ff */
[----:B------:R-:W2:Y:S01]  /*8060*/  LDG.E R31, desc[UR8][R20.64] ;  /* 0x00000008141f7981 */ /* 0x000ea2000c1e1900 */
        /* <DEDUP_REMOVED lines=56> */
.L_x_82:
[----:B------:R-:W-:Y:S05]  /*83f0*/  @!P1 BRA `(.L_x_79) ;  /* 0x0000000000fc9947 */ /* 0x000fea0003800000 */
[----:B------:R-:W-:Y:S02]  /*8400*/  ISETP.NE.AND P0, PT, R7, 0x1, PT ;  /* 0x000000010700780c */ /* 0x000fe40003f05270 */
[----:B------:R-:W-:-:S04]  /*8410*/  LOP3.LUT R10, R4, 0x1, RZ, 0xc0, !PT ;  /* 0x00000001040a7812 */ /* 0x000fc800078ec0ff */
[----:B------:R-:W-:-:S07]  /*8420*/  ISETP.NE.U32.AND P1, PT, R10, 0x1, PT ;  /* 0x000000010a00780c */ /* 0x000fce0003f25070 */
[----:B------:R-:W-:Y:S06]  /*8430*/  @!P0 BRA `(.L_x_83) ;  /* 0x0000000000908947 */ /* 0x000fec0003800000 */
[----:B-1----:R-:W1:Y:S01]  /*8440*/  LDC.64 R20, c[0x0][0x398] ;  /* 0x0000e600ff147b82 */ /* 0x002e620000000a00 */
[----:B------:R-:W-:-:S07]  /*8450*/  IADD3 R7, PT, PT, R34, R37, RZ ;  /* 0x0000002522077210 */ /* 0x000fce0007ffe0ff */
[----:B------:R-:W2:Y:S01]  /*8460*/  LDC.64 R10, c[0x0][0x3a8] ;  /* 0x0000ea00ff0a7b82 */ /* 0x000ea20000000a00 */
[----:B-1----:R-:W-:-:S04]  /*8470*/  IMAD.WIDE R20, R7, 0x4, R20 ;  /* 0x0000000407147825 */ /* 0x002fc800078e0214 */
[----:B------:R-:W-:Y:S01]  /*8480*/  IMAD.IADD R7, R33, 0x1, R37 ;  /* 0x0000000121077824 */ /* 0x000fe200078e0225 */
[----:B------:R-:W3:Y:S03]  /*8490*/  LDG.E R28, desc[UR8][R20.64] ;  /* 0x00000008141c7981 */ /* 0x000ee6000c1e1900 */
        /* <DEDUP_REMOVED lines=30> */
.L_x_83:
[----:B------:R-:W-:Y:S05]  /*8680*/  @!P1 BRA `(.L_x_79) ;  /* 0x0000000000589947 */ /* 0x000fea0003800000 */
[----:B-1----:R-:W1:Y:S01]  /*8690*/  LDC.64 R20, c[0x0][0x398] ;  /* 0x0000e600ff147b82 */ /* 0x002e620000000a00 */
[----:B--2---:R-:W-:Y:S01]  /*86a0*/  IMAD.IADD R7, R34, 0x1, R37 ;  /* 0x0000000122077824 */ /* 0x004fe200078e0225 */
[----:B------:R-:W-:-:S06]  /*86b0*/  IADD3 R33, PT, PT, R33, R37, RZ ;  /* 0x0000002521217210 */ /* 0x000fcc0007ffe0ff */
[----:B------:R-:W2:Y:S01]  /*86c0*/  LDC.64 R10, c[0x0][0x3a8] ;  /* 0x0000ea00ff0a7b82 */ /* 0x000ea20000000a00 */
[----:B-1----:R-:W-:-:S06]  /*86d0*/  IMAD.WIDE R20, R7, 0x4, R20 ;  /* 0x0000000407147825 */ /* 0x002fcc00078e0214 */
[----:B------:R1:W3:Y:S01]  /*86e0*/  LDG.E R20, desc[UR8][R20.64] ;  /* 0x0000000814147981 */ /* 0x0002e2000c1e1900 */
[----:B--2---:R-:W-:-:S05]  /*86f0*/  IMAD.WIDE R10, R33, 0x4, R10 ;  /* 0x00000004210a7825 */ /* 0x004fca00078e020a */
[----:B------:R2:W4:Y:S01]  /*8700*/  LDG.E R7, desc[UR8][R10.64] ;  /* 0x000000080a077981 */ /* 0x000522000c1e1900 */
[----:B0-----:R-:W0:Y:S01]  /*8710*/  I2F.F64.U32 R24, R37 ;  /* 0x0000002500187312 */ /* 0x001e220000201800 */
[----:B-1----:R-:W-:-:S04]  /*8720*/  IMAD.MOV R21, RZ, RZ, -R6 ;  /* 0x000000ffff157224 */ /* 0x002fc800078e0a06 */
        /* <DEDUP_REMOVED lines=12> */
.L_x_79:
[----:B------:R-:W4:Y:S04]  /*87f0*/  LDG.E R4, desc[UR8][R14.64] ;  /* 0x000000080e047981 */ /* 0x000f28000c1e1900 */
[----:B--2---:R-:W4:Y:S01]  /*8800*/  LDG.E R7, desc[UR8][R14.64+0x4] ;  /* 0x000004080e077981 */ /* 0x004f22000c1e1900 */
[----:B------:R-:W-:Y:S02]  /*8810*/  VIADD R2, R2, 0xffffffff ;  /* 0xffffffff02027836 */ /* 0x000fe40000000000 */
[----:B----4-:R-:W-:Y:S01]  /*8820*/  FADD R7, R4, R7 ;  /* 0x0000000704077221 */ /* 0x010fe20000000000 */
[----:B------:R-:W-:-:S03]  /*8830*/  MOV R4, 0x1 ;  /* 0x0000000100047802 */ /* 0x000fc60000000f00 */
[----:B---3--:R-:W2:Y:S02]  /*8840*/  F2F.F64.F32 R16, R7 ;  /* 0x0000000700107310 */ /* 0x008ea40000201800 */
[----:B--2---:R-:W-:-:S11]  /*8850*/  DMUL R16, R16, 0.5 ;  /* 0x3fe0000010107828 */ /* 0x004fd60000000000 */
.L_x_77:
[----:B--2---:R-:W2:Y:S01]  /*8860*/  LDC R7, c[0x0][0x3b4] ;  /* 0x0000ed00ff077b82 */ /* 0x004ea20000000800 */
[----:B------:R-:W-:Y:S01]  /*8870*/  VIADD R12, R12, 0xffffffff ;  /* 0xffffffff0c0c7836 */ /* 0x000fe20000000000 */
[-C--:B--2---:R-:W-:Y:S01]  /*8880*/  IADD3 R32, PT, PT, R32, R7.reuse, RZ ;  /* 0x0000000720207210 */ /* 0x084fe20007ffe0ff */
[-C--:B------:R-:W-:Y:S01]  /*8890*/  IMAD R13, R6, R7.reuse, R13 ;  /* 0x00000007060d7224 */ /* 0x080fe200078e020d */
[----:B------:R-:W-:Y:S02]  /*88a0*/  IADD3 R0, PT, PT, R0, R7, RZ ;  /* 0x0000000700007210 */ /* 0x000fe40007ffe0ff */
[----:B------:R-:W-:-:S13]  /*88b0*/  ISETP.GE.AND P0, PT, R32, R5, PT ;  /* 0x000000052000720c */ /* 0x000fda0003f06270 */
[----:B------:R-:W-:Y:S05]  /*88c0*/  @!P0 BRA `(.L_x_84) ;  /* 0xffffffcc00ec8947 */ /* 0x000fea000383ffff */
.L_x_61:
[----:B------:R-:W5:Y:S01]  /*88d0*/  LDCU UR4, c[0x0][0x3c0] ;  /* 0x00007800ff0477ac */ /* 0x000f620008000800 */
[----:B-123--:R-:W-:-:S04]  /*88e0*/  IMAD.MOV R8, RZ, RZ, -R6 ;  /* 0x000000ffff087224 */ /* 0x00efc800078e0a06 */
[----:B------:R-:W-:-:S05]  /*88f0*/  IMAD R8, R7, R8, R13 ;  /* 0x0000000807087224 */ /* 0x000fca00078e020d */
[----:B-----5:R-:W-:-:S13]  /*8900*/  ISETP.GE.AND P0, PT, R8, UR4, PT ;  /* 0x0000000408007c0c */ /* 0x020fda000bf06270 */
[----:B------:R-:W-:Y:S05]  /*8910*/  @P0 EXIT ;  /* 0x000000000000094d */ /* 0x000fea0003800000 */
[----:B------:R-:W1:Y:S01]  /*8920*/  I2F.U32.RP R9, R6 ;  /* 0x0000000600097306 */ /* 0x000e620000209000 */
[C---:B------:R-:W-:Y:S01]  /*8930*/  IADD3 R3, PT, PT, -R7.reuse, 0x1, RZ ;  /* 0x0000000107037810 */ /* 0x040fe20007ffe1ff */
[----:B------:R-:W-:Y:S01]  /*8940*/  IMAD.IADD R0, R0, 0x1, -R7 ;  /* 0x0000000100007824 */ /* 0x000fe200078e0a07 */
[----:B------:R-:W-:Y:S02]  /*8950*/  IADD3 R11, PT, PT, RZ, -R6, RZ ;  /* 0x80000006ff0b7210 */ /* 0x000fe40007ffe0ff */
[C---:B------:R-:W-:Y:S01]  /*8960*/  ISETP.NE.U32.AND P3, PT, R6.reuse, RZ, PT ;  /* 0x000000ff0600720c */ /* 0x040fe20003f65070 */
[----:B------:R-:W-:Y:S01]  /*8970*/  IMAD R3, R6, R3, R13 ;  /* 0x0000000306037224 */ /* 0x000fe200078e020d */
[----:B------:R-:W-:-:S04]  /*8980*/  IADD3 R7, PT, PT, -R7, R32, RZ ;  /* 0x0000002007077210 */ /* 0x000fc80007ffe1ff */
[----:B------:R-:W-:Y:S01]  /*8990*/  VIMNMX R4, PT, PT, R3, UR4, !PT ;  /* 0x0000000403047c48 */ /* 0x000fe2000ffe0100 */
[----:B-1----:R-:W1:Y:S04]  /*89a0*/  MUFU.RCP R9, R9 ;  /* 0x0000000900097308 */ /* 0x002e680000001000 */
[----:B------:R-:W-:Y:S01]  /*89b0*/  IMAD.IADD R3, R4, 0x1, -R3 ;  /* 0x0000000104037824 */ /* 0x000fe200078e0a03 */
[----:B------:R-:W-:-:S04]  /*89c0*/  MOV R4, RZ ;  /* 0x000000ff00047202 */ /* 0x000fc80000000f00 */
[----:B------:R-:W-:Y:S02]  /*89d0*/  ISETP.NE.AND P0, PT, R3, RZ, PT ;  /* 0x000000ff0300720c */ /* 0x000fe40003f05270 */
[----:B-1----:R-:W-:Y:S01]  /*89e0*/  IADD3 R5, PT, PT, R9, 0xffffffe, RZ ;  /* 0x0ffffffe09057810 */ /* 0x002fe20007ffe0ff */
[----:B------:R-:W-:-:S10]  /*89f0*/  VIADD R9, R3, 0xffffffff ;  /* 0xffffffff03097836 */ /* 0x000fd40000000000 */
[----:B------:R-:W-:Y:S01]  /*8a00*/  @!P0 IMAD.MOV R9, RZ, RZ, R3 ;  /* 0x000000ffff098224 */ /* 0x000fe200078e0203 */
[----:B------:R-:W1:Y:S02]  /*8a10*/  F2I.FTZ.U32.TRUNC.NTZ R5, R5 ;  /* 0x0000000500057305 */ /* 0x000e64000021f000 */
[----:B-1----:R-:W-:-:S04]  /*8a20*/  IMAD R11, R11, R5, RZ ;  /* 0x000000050b0b7224 */ /* 0x002fc800078e02ff */
[----:B------:R-:W-:-:S06]  /*8a30*/  IMAD.HI.U32 R4, R5, R11, R4 ;  /* 0x0000000b05047227 */ /* 0x000fcc00078e0004 */
[----:B------:R-:W-:Y:S02]  /*8a40*/  IMAD.HI.U32 R10, R4, R9, RZ ;  /* 0x00000009040a7227 */ /* 0x000fe400078e00ff */
[----:B------:R-:W1:Y:S03]  /*8a50*/  LDC.64 R4, c[0x0][0x388] ;  /* 0x0000e200ff047b82 */ /* 0x000e660000000a00 */
[----:B------:R-:W-:-:S05]  /*8a60*/  IADD3 R3, PT, PT, -R10, RZ, RZ ;  /* 0x000000ff0a037210 */ /* 0x000fca0007ffe1ff */
[----:B------:R-:W-:Y:S01]  /*8a70*/  IMAD R9, R6, R3, R9 ;  /* 0x0000000306097224 */ /* 0x000fe200078e0209 */
[----:B------:R-:W-:-:S04]  /*8a80*/  SEL R3, RZ, 0x1, !P0 ;  /* 0x00000001ff037807 */ /* 0x000fc80004000000 */
[----:B------:R-:W-:-:S13]  /*8a90*/  ISETP.GE.U32.AND P1, PT, R9, R6, PT ;  /* 0x000000060900720c */ /* 0x000fda0003f26070 */
[----:B------:R-:W-:Y:S01]  /*8aa0*/  @P1 IMAD.IADD R9, R9, 0x1, -R6 ;  /* 0x0000000109091824 */ /* 0x000fe200078e0a06 */
[----:B------:R-:W-:-:S04]  /*8ab0*/  @P1 IADD3 R10, PT, PT, R10, 0x1, RZ ;  /* 0x000000010a0a1810 */ /* 0x000fc80007ffe0ff */
[----:B------:R-:W-:-:S13]  /*8ac0*/  ISETP.GE.U32.AND P2, PT, R9, R6, PT ;  /* 0x000000060900720c */ /* 0x000fda0003f46070 */
[----:B------:R-:W-:Y:S01]  /*8ad0*/  @P2 VIADD R10, R10, 0x1 ;  /* 0x000000010a0a2836 */ /* 0x000fe20000000000 */
[----:B------:R-:W-:-:S04]  /*8ae0*/  @!P3 LOP3.LUT R10, RZ, R6, RZ, 0x33, !PT ;  /* 0x00000006ff0ab212 */ /* 0x000fc800078e33ff */
[----:B------:R-:W-:-:S04]  /*8af0*/  IADD3 R10, PT, PT, R3, R10, RZ ;  /* 0x0000000a030a7210 */ /* 0x000fc80007ffe0ff */
[C---:B------:R-:W-:Y:S02]  /*8b00*/  LOP3.LUT R3, R10.reuse, 0x3, RZ, 0xc0, !PT ;  /* 0x000000030a037812 */ /* 0x040fe400078ec0ff */
[----:B------:R-:W-:Y:S02]  /*8b10*/  ISETP.GE.U32.AND P1, PT, R10, 0x3, PT ;  /* 0x000000030a00780c */ /* 0x000fe40003f26070 */
[----:B------:R-:W-:Y:S01]  /*8b20*/  ISETP.NE.AND P0, PT, R3, 0x3, PT ;  /* 0x000000030300780c */ /* 0x000fe20003f05270 */
[----:B-1----:R-:W-:-:S04]  /*8b30*/  IMAD.WIDE R2, R2, 0x4, R4 ;  /* 0x0000000402027825 */ /* 0x002fc800078e0204 */
[----:B------:R-:W-:-:S08]  /*8b40*/  IMAD.MOV.U32 R5, RZ, RZ, R8 ;  /* 0x000000ffff057224 */ /* 0x000fd000078e0008 */
[----:B------:R-:W-:Y:S05]  /*8b50*/  @!P0 BRA `(.L_x_85) ;  /* 0x00000000005c8947 */ /* 0x000fea0003800000 */
[----:B----4-:R-:W1:Y:S01]  /*8b60*/  LDC.64 R16, c[0x0][0x398] ;  /* 0x0000e600ff107b82 */ /* 0x010e620000000a00 */
[----:B------:R-:W-:-:S04]  /*8b70*/  IADD3 R4, PT, PT, R10, 0x1, RZ ;  /* 0x000000010a047810 */ /* 0x000fc80007ffe0ff */
[----:B------:R-:W-:-:S03]  /*8b80*/  LOP3.LUT R4, R4, 0x3, RZ, 0xc0, !PT ;  /* 0x0000000304047812 */ /* 0x000fc600078ec0ff */
[----:B------:R-:W2:Y:S02]  /*8b90*/  LDC.64 R14, c[0x0][0x3a8] ;  /* 0x0000ea00ff0e7b82 */ /* 0x000ea40000000a00 */
[----:B------:R-:W-:-:S06]  /*8ba0*/  IMAD.MOV R4, RZ, RZ, -R4 ;  /* 0x000000ffff047224 */ /* 0x000fcc00078e0a04 */
[----:B------:R-:W3:Y:S02]  /*8bb0*/  LDC.64 R18, c[0x0][0x3b8] ;  /* 0x0000ee00ff127b82 */ /* 0x000ee40000000a00 */
.L_x_86:
[C---:B-1----:R-:W-:Y:S01]  /*8bc0*/  IMAD.WIDE R10, R7.reuse, 0x4, R16 ;  /* 0x00000004070a7825 */ /* 0x042fe200078e0210 */
[----:B0-----:R-:W4:Y:S03]  /*8bd0*/  LDG.E R13, desc[UR8][R2.64] ;  /* 0x00000008020d7981 */ /* 0x001f26000c1e1900 */
[----:B--2---:R-:W-:Y:S02]  /*8be0*/  IMAD.WIDE R8, R0, 0x4, R14 ;  /* 0x0000000400087825 */ /* 0x004fe400078e020e */
[----:B------:R-:W4:Y:S04]  /*8bf0*/  LDG.E R10, desc[UR8][R10.64] ;  /* 0x000000080a0a7981 */ /* 0x000f28000c1e1900 */
[----:B------:R-:W2:Y:S01]  /*8c00*/  LDG.E R8, desc[UR8][R8.64] ;  /* 0x0000000808087981 */ /* 0x000ea2000c1e1900 */
[----:B------:R-:W-:Y:S01]  /*8c10*/  IADD3 R4, PT, PT, R4, 0x1, RZ ;  /* 0x0000000104047810 */ /* 0x000fe20007ffe0ff */
[----:B------:R-:W-:Y:S01]  /*8c20*/  VIADD R7, R7, 0x1 ;  /* 0x0000000107077836 */ /* 0x000fe20000000000 */
[----:B------:R-:W-:-:S02]  /*8c30*/  IADD3 R0, PT, PT, R0, 0x1, RZ ;  /* 0x0000000100007810 */ /* 0x000fc40007ffe0ff */
[----:B------:R-:W-:Y:S01]  /*8c40*/  ISETP.NE.AND P0, PT, R4, RZ, PT ;  /* 0x000000ff0400720c */ /* 0x000fe20003f05270 */
[----:B----4-:R-:W-:-:S04]  /*8c50*/  FADD R13, R10, -R13 ;  /* 0x8000000d0a0d7221 */ /* 0x010fc80000000000 */
[----:B--2---:R-:W-:Y:S01]  /*8c60*/  FMUL R20, R8, R13 ;  /* 0x0000000d08147220 */ /* 0x004fe20000400000 */
[----:B---3--:R-:W-:-:S04]  /*8c70*/  IMAD.WIDE R12, R5, 0x4, R18 ;  /* 0x00000004050c7825 */ /* 0x008fc800078e0212 */
[----:B------:R-:W-:Y:S01]  /*8c80*/  IMAD.IADD R5, R6, 0x1, R5 ;  /* 0x0000000106057824 */ /* 0x000fe200078e0205 */
[----:B------:R-:W0:Y:S02]  /*8c90*/  F2I.TRUNC.NTZ R20, R20 ;  /* 0x0000001400147305 */ /* 0x000e24000020f100 */
[----:B0-----:R-:W-:-:S05]  /*8ca0*/  VIMNMX R21, PT, PT, RZ, R20, !PT ;  /* 0x00000014ff157248 */ /* 0x001fca0007fe0100 */
[----:B------:R0:W-:Y:S01]  /*8cb0*/  STG.E desc[UR8][R12.64], R21 ;  /* 0x000000150c007986 */ /* 0x0001e2000c101908 */
[----:B------:R-:W-:Y:S05]  /*8cc0*/  @P0 BRA `(.L_x_86) ;  /* 0xfffffffc00bc0947 */ /* 0x000fea000383ffff */
.L_x_85:
[----:B------:R-:W-:Y:S05]  /*8cd0*/  @!P1 EXIT ;  /* 0x000000000000994d */ /* 0x000fea0003800000 */
.L_x_87:
[----:B------:R-:W1:Y:S01]  /*8ce0*/  LDC.64 R8, c[0x0][0x398] ;  /* 0x0000e600ff087b82 */ /* 0x000e620000000a00 */
[----:B--2---:R-:W2:Y:S07]  /*8cf0*/  LDG.E R15, desc[UR8][R2.64] ;  /* 0x00000008020f7981 */ /* 0x004eae000c1e1900 */
[----:B------:R-:W3:Y:S08]  /*8d00*/  LDC.64 R10, c[0x0][0x3a8] ;  /* 0x0000ea00ff0a7b82 */ /* 0x000ef00000000a00 */
[----:B0-----:R-:W0:Y:S01]  /*8d10*/  LDC.64 R12, c[0x0][0x3b8] ;  /* 0x0000ee00ff0c7b82 */ /* 0x001e220000000a00 */
[----:B-1----:R-:W-:-:S05]  /*8d20*/  IMAD.WIDE R8, R7, 0x4, R8 ;  /* 0x0000000407087825 */ /* 0x002fca00078e0208 */
[----:B------:R-:W2:Y:S01]  /*8d30*/  LDG.E R14, desc[UR8][R8.64] ;  /* 0x00000008080e7981 */ /* 0x000ea2000c1e1900 */
[----:B---3--:R-:W-:-:S05]  /*8d40*/  IMAD.WIDE R10, R0, 0x4, R10 ;  /* 0x00000004000a7825 */ /* 0x008fca00078e020a */
[----:B------:R-:W3:Y:S01]  /*8d50*/  LDG.E R4, desc[UR8][R10.64] ;  /* 0x000000080a047981 */ /* 0x000ee2000c1e1900 */
[----:B--2---:R-:W-:-:S04]  /*8d60*/  FADD R15, R14, -R15 ;  /* 0x8000000f0e0f7221 */ /* 0x004fc80000000000 */
[----:B---3--:R-:W-:-:S06]  /*8d70*/  FMUL R4, R4, R15 ;  /* 0x0000000f04047220 */ /* 0x008fcc0000400000 */
[----:B------:R-:W4:Y:S01]  /*8d80*/  F2I.TRUNC.NTZ R4, R4 ;  /* 0x0000000400047305 */ /* 0x000f22000020f100 */
[----:B0-----:R-:W-:Y:S01]  /*8d90*/  IMAD.WIDE R14, R5, 0x4, R12 ;  /* 0x00000004050e7825 */ /* 0x001fe200078e020c */
[----:B----4-:R-:W-:-:S05]  /*8da0*/  VIMNMX R17, PT, PT, RZ, R4, !PT ;  /* 0x00000004ff117248 */ /* 0x010fca0007fe0100 */
[----:B------:R0:W-:Y:S04]  /*8db0*/  STG.E desc[UR8][R14.64], R17 ;  /* 0x000000110e007986 */ /* 0x0001e8000c101908 */
[----:B------:R-:W2:Y:S04]  /*8dc0*/  LDG.E R13, desc[UR8][R8.64+0x4] ;  /* 0x00000408080d7981 */ /* 0x000ea8000c1e1900 */
[----:B------:R-:W2:Y:S04]  /*8dd0*/  LDG.E R16, desc[UR8][R2.64] ;  /* 0x0000000802107981 */ /* 0x000ea8000c1e1900 */
[----:B------:R-:W3:Y:S01]  /*8de0*/  LDG.E R12, desc[UR8][R10.64+0x4] ;  /* 0x000004080a0c7981 */ /* 0x000ee2000c1e1900 */
[----:B--2---:R-:W-:-:S04]  /*8df0*/  FADD R13, R13, -R16 ;  /* 0x800000100d0d7221 */ /* 0x004fc80000000000 */
[----:B---3--:R-:W-:-:S06]  /*8e00*/  FMUL R16, R12, R13 ;  /* 0x0000000d0c107220 */ /* 0x008fcc0000400000 */
[----:B------:R-:W1:Y:S01]  /*8e10*/  F2I.TRUNC.NTZ R16, R16 ;  /* 0x0000001000107305 */ /* 0x000e62000020f100 */
[----:B------:R-:W-:Y:S01]  /*8e20*/  IMAD.WIDE R12, R6, 0x4, R14 ;  /* 0x00000004060c7825 */ /* 0x000fe200078e020e */
[----:B-1----:R-:W-:-:S05]  /*8e30*/  VIMNMX R19, PT, PT, RZ, R16, !PT ;  /* 0x00000010ff137248 */ /* 0x002fca0007fe0100 */
[----:B------:R1:W-:Y:S04]  /*8e40*/  STG.E desc[UR8][R12.64], R19 ;  /* 0x000000130c007986 */ /* 0x0003e8000c101908 */
[----:B------:R-:W2:Y:S04]  /*8e50*/  LDG.E R18, desc[UR8][R8.64+0x8] ;  /* 0x0000080808127981 */ /* 0x000ea8000c1e1900 */
[----:B0-----:R-:W2:Y:S04]  /*8e60*/  LDG.E R15, desc[UR8][R2.64] ;  /* 0x00000008020f7981 */ /* 0x001ea8000c1e1900 */
[----:B------:R-:W3:Y:S01]  /*8e70*/  LDG.E R4, desc[UR8][R10.64+0x8] ;  /* 0x000008080a047981 */ /* 0x000ee2000c1e1900 */
[----:B--2---:R-:W-:-:S04]  /*8e80*/  FADD R15, R18, -R15 ;  /* 0x8000000f120f7221 */ /* 0x004fc80000000000 */
[----:B---3--:R-:W-:-:S06]  /*8e90*/  FMUL R4, R4, R15 ;  /* 0x0000000f04047220 */ /* 0x008fcc0000400000 */
[----:B------:R-:W0:Y:S01]  /*8ea0*/  F2I.TRUNC.NTZ R4, R4 ;  /* 0x0000000400047305 */ /* 0x000e22000020f100 */
[----:B------:R-:W-:Y:S01]  /*8eb0*/  IMAD.WIDE R14, R6, 0x4, R12 ;  /* 0x00000004060e7825 */ /* 0x000fe200078e020c */
[----:B0-----:R-:W-:-:S05]  /*8ec0*/  VIMNMX R17, PT, PT, RZ, R4, !PT ;  /* 0x00000004ff117248 */ /* 0x001fca0007fe0100 */
[----:B------:R2:W-:Y:S04]  /*8ed0*/  STG.E desc[UR8][R14.64], R17 ;  /* 0x000000110e007986 */ /* 0x0005e8000c101908 */
[----:B------:R-:W3:Y:S04]  /*8ee0*/  LDG.E R16, desc[UR8][R8.64+0xc] ;  /* 0x00000c0808107981 */ /* 0x000ee8000c1e1900 */
[----:B-1----:R-:W3:Y:S04]  /*8ef0*/  LDG.E R13, desc[UR8][R2.64] ;  /* 0x00000008020d7981 */ /* 0x002ee8000c1e1900 */
[----:B------:R-:W4:Y:S01]  /*8f00*/  LDG.E R12, desc[UR8][R10.64+0xc] ;  /* 0x00000c080a0c7981 */ /* 0x000f22000c1e1900 */
[----:B------:R-:W-:-:S04]  /*8f10*/  LEA R5, R6, R5, 0x2 ;  /* 0x0000000506057211 */ /* 0x000fc800078e10ff */
[----:B------:R-:W-:Y:S01]  /*8f20*/  ISETP.GE.AND P0, PT, R5, UR4, PT ;  /* 0x0000000405007c0c */ /* 0x000fe2000bf06270 */
[----:B------:R-:W-:Y:S01]  /*8f30*/  VIADD R7, R7, 0x4 ;  /* 0x0000000407077836 */ /* 0x000fe20000000000 */
[----:B------:R-:W-:Y:S01]  /*8f40*/  IADD3 R0, PT, PT, R0, 0x4, RZ ;  /* 0x0000000400007810 */ /* 0x000fe20007ffe0ff */
[----:B---3--:R-:W-:-:S04]  /*8f50*/  FADD R13, R16, -R13 ;  /* 0x8000000d100d7221 */ /* 0x008fc80000000000 */
[----:B----4-:R-:W-:-:S06]  /*8f60*/  FMUL R16, R12, R13 ;  /* 0x0000000d0c107220 */ /* 0x010fcc0000400000 */
[----:B------:R-:W0:Y:S01]  /*8f70*/  F2I.TRUNC.NTZ R16, R16 ;  /* 0x0000001000107305 */ /* 0x000e22000020f100 */
[----:B------:R-:W-:Y:S01]  /*8f80*/  IMAD.WIDE R12, R6, 0x4, R14 ;  /* 0x00000004060c7825 */ /* 0x000fe200078e020e */
[----:B0-----:R-:W-:-:S05]  /*8f90*/  VIMNMX R19, PT, PT, RZ, R16, !PT ;  /* 0x00000010ff137248 */ /* 0x001fca0007fe0100 */
[----:B------:R2:W-:Y:S01]  /*8fa0*/  STG.E desc[UR8][R12.64], R19 ;  /* 0x000000130c007986 */ /* 0x0005e2000c101908 */
[----:B------:R-:W-:Y:S05]  /*8fb0*/  @!P0 BRA `(.L_x_87) ;  /* 0xfffffffc00488947 */ /* 0x000fea000383ffff */
[----:B------:R-:W-:Y:S05]  /*8fc0*/  EXIT ;  /* 0x000000000000794d */ /* 0x000fea0003800000 */
        .weak           $__internal_0_$__cuda_sm20_div_rn_f64_full
        .type           $__internal_0_$__cuda_sm20_div_rn_f64_full,@function
        .size           $__internal_0_$__cuda_sm20_div_rn_f64_full,($__internal_1_$__cuda_sm3x_div_rn_noftz_f32_slowpath - $__internal_0_$__cuda_sm20_div_rn_f64_full)
$__internal_0_$__cuda_sm20_div_rn_f64_full:
[C---:B------:R-:W-:Y:S01]  /*8fd0*/  FSETP.GEU.AND P0, PT, |R23|.reuse, 1.469367938527859385e-39, PT ;  /* 0x001000001700780b */ /* 0x040fe20003f0e200 */
[----:B------:R-:W-:Y:S01]  /*8fe0*/  IMAD.MOV.U32 R9, RZ, RZ, 0x1ca00000 ;  /* 0x1ca00000ff097424 */ /* 0x000fe200078e00ff */
[----:B------:R-:W-:Y:S01]  /*8ff0*/  LOP3.LUT R20, R23, 0x800fffff, RZ, 0xc0, !PT ;  /* 0x800fffff17147812 */ /* 0x000fe200078ec0ff */
[----:B------:R-:W-:Y:S01]  /*9000*/  IMAD.MOV.U32 R26, RZ, RZ, R24 ;  /* 0x000000ffff1a7224 */ /* 0x000fe200078e0018 */
[----:B------:R-:W-:Y:S02]  /*9010*/  MOV R10, 0x1 ;  /* 0x00000001000a7802 */ /* 0x000fe40000000f00 */
[----:B------:R-:W-:Y:S01]  /*9020*/  LOP3.LUT R21, R20, 0x3ff00000, RZ, 0xfc, !PT ;  /* 0x3ff0000014157812 */ /* 0x000fe200078efcff */
[----:B------:R-:W-:Y:S01]  /*9030*/  IMAD.MOV.U32 R20, RZ, RZ, R22 ;  /* 0x000000ffff147224 */ /* 0x000fe200078e0016 */
[----:B------:R-:W-:-:S05]  /*9040*/  LOP3.LUT R7, R25, 0x7ff00000, RZ, 0xc0, !PT ;  /* 0x7ff0000019077812 */ /* 0x000fca00078ec0ff */
[----:B------:R-:W-:-:S06]  /*9050*/  @!P0 DMUL R20, R22, 8.98846567431157953865e+307 ;  /* 0x7fe0000016148828 */ /* 0x000fcc0000000000 */
[----:B------:R-:W0:Y:S02]  /*9060*/  MUFU.RCP64H R11, R21 ;  /* 0x00000015000b7308 */ /* 0x000e240000001800 */
[----:B0-----:R-:W-:-:S08]  /*9070*/  DFMA R28, R10, -R20, 1 ;  /* 0x3ff000000a1c742b */ /* 0x001fd00000000814 */
[----:B------:R-:W-:-:S08]  /*9080*/  DFMA R28, R28, R28, R28 ;  /* 0x0000001c1c1c722b */ /* 0x000fd0000000001c */
[----:B------:R-:W-:Y:S01]  /*9090*/  DFMA R28, R10, R28, R10 ;  /* 0x0000001c0a1c722b */ /* 0x000fe2000000000a */
[----:B------:R-:W-:Y:S02]  /*90a0*/  LOP3.LUT R11, R23, 0x7ff00000, RZ, 0xc0, !PT ;  /* 0x7ff00000170b7812 */ /* 0x000fe400078ec0ff */
[----:B------:R-:W-:Y:S02]  /*90b0*/  MOV R10, R7 ;  /* 0x00000007000a7202 */ /* 0x000fe40000000f00 */
[----:B------:R-:W-:-:S03]  /*90c0*/  ISETP.GE.U32.AND P1, PT, R7, R11, PT ;  /* 0x0000000b0700720c */ /* 0x000fc60003f26070 */
[----:B------:R-:W-:Y:S01]  /*90d0*/  DFMA R30, R28, -R20, 1 ;  /* 0x3ff000001c1e742b */ /* 0x000fe20000000814 */
[----:B------:R-:W-:Y:S02]  /*90e0*/  SEL R27, R9, 0x63400000, !P1 ;  /* 0x63400000091b7807 */ /* 0x000fe40004800000 */
[----:B------:R-:W-:Y:S02]  /*90f0*/  FSETP.GEU.AND P1, PT, |R25|, 1.469367938527859385e-39, PT ;  /* 0x001000001900780b */ /* 0x000fe40003f2e200 */
[----:B------:R-:W-:-:S03]  /*9100*/  LOP3.LUT R27, R27, 0x800fffff, R25, 0xf8, !PT ;  /* 0x800fffff1b1b7812 */ /* 0x000fc600078ef819 */
[----:B------:R-:W-:-:S08]  /*9110*/  DFMA R28, R28, R30, R28 ;  /* 0x0000001e1c1c722b */ /* 0x000fd0000000001c */
[----:B------:R-:W-:Y:S05]  /*9120*/  @P1 BRA `(.L_x_88) ;  /* 0x0000000000201947 */ /* 0x000fea0003800000 */
[----:B------:R-:W-:Y:S02]  /*9130*/  LOP3.LUT R10, R23, 0x7ff00000, RZ, 0xc0, !PT ;  /* 0x7ff00000170a7812 */ /* 0x000fe400078ec0ff */
[----:B------:R-:W-:Y:S02]  /*9140*/  MOV R30, RZ ;  /* 0x000000ff001e7202 */ /* 0x000fe40000000f00 */
[----:B------:R-:W-:-:S04]  /*9150*/  ISETP.GE.U32.AND P1, PT, R7, R10, PT ;  /* 0x0000000a0700720c */ /* 0x000fc80003f26070 */
[----:B------:R-:W-:-:S04]  /*9160*/  SEL R31, R9, 0x63400000, !P1 ;  /* 0x63400000091f7807 */ /* 0x000fc80004800000 */
[----:B------:R-:W-:-:S04]  /*9170*/  LOP3.LUT R31, R31, 0x80000000, R25, 0xf8, !PT ;  /* 0x800000001f1f7812 */ /* 0x000fc800078ef819 */
[----:B------:R-:W-:-:S06]  /*9180*/  LOP3.LUT R31, R31, 0x100000, RZ, 0xfc, !PT ;  /* 0x001000001f1f7812 */ /* 0x000fcc00078efcff */
[----:B------:R-:W-:-:S10]  /*9190*/  DFMA R26, R26, 2, -R30 ;  /* 0x400000001a1a782b */ /* 0x000fd4000000081e */
[----:B------:R-:W-:-:S07]  /*91a0*/  LOP3.LUT R10, R27, 0x7ff00000, RZ, 0xc0, !PT ;  /* 0x7ff000001b0a7812 */ /* 0x000fce00078ec0ff */
.L_x_88:
[----:B------:R-:W-:Y:S01]  /*91b0*/  VIADD R38, R10, 0xffffffff ;  /* 0xffffffff0a267836 */ /* 0x000fe20000000000 */
[----:B------:R-:W-:Y:S01]  /*91c0*/  @!P0 LOP3.LUT R11, R21, 0x7ff00000, RZ, 0xc0, !PT ;  /* 0x7ff00000150b8812 */ /* 0x000fe200078ec0ff */
[----:B------:R-:W-:-:S03]  /*91d0*/  DMUL R30, R28, R26 ;  /* 0x0000001a1c1e7228 */ /* 0x000fc60000000000 */
[----:B------:R-:W-:Y:S02]  /*91e0*/  ISETP.GT.U32.AND P0, PT, R38, 0x7feffffe, PT ;  /* 0x7feffffe2600780c */ /* 0x000fe40003f04070 */
[----:B------:R-:W-:-:S03]  /*91f0*/  IADD3 R38, PT, PT, R11, -0x1, RZ ;  /* 0xffffffff0b267810 */ /* 0x000fc60007ffe0ff */
[----:B------:R-:W-:Y:S01]  /*9200*/  DFMA R40, R30, -R20, R26 ;  /* 0x800000141e28722b */ /* 0x000fe2000000001a */
[----:B------:R-:W-:-:S07]  /*9210*/  ISETP.GT.U32.OR P0, PT, R38, 0x7feffffe, P0 ;  /* 0x7feffffe2600780c */ /* 0x000fce0000704470 */
[----:B------:R-:W-:-:S06]  /*9220*/  DFMA R28, R28, R40, R30 ;  /* 0x000000281c1c722b */ /* 0x000fcc000000001e */
[----:B------:R-:W-:Y:S05]  /*9230*/  @P0 BRA `(.L_x_89) ;  /* 0x00000000006c0947 */ /* 0x000fea0003800000 */
[----:B------:R-:W-:Y:S01]  /*9240*/  LOP3.LUT R10, R23, 0x7ff00000, RZ, 0xc0, !PT ;  /* 0x7ff00000170a7812 */ /* 0x000fe200078ec0ff */
[----:B------:R-:W-:-:S03]  /*9250*/  IMAD.MOV.U32 R24, RZ, RZ, RZ ;  /* 0x000000ffff187224 */ /* 0x000fc600078e00ff */
[CC--:B------:R-:W-:Y:S02]  /*9260*/  VIADDMNMX R11, R7.reuse, -R10.reuse, 0xb9600000, !PT ;  /* 0xb9600000070b7446 */ /* 0x0c0fe4000780090a */
[----:B------:R-:W-:Y:S02]  /*9270*/  ISETP.GE.U32.AND P0, PT, R7, R10, PT ;  /* 0x0000000a0700720c */ /* 0x000fe40003f06070 */
[----:B------:R-:W-:Y:S02]  /*9280*/  VIMNMX R11, PT, PT, R11, 0x46a00000, PT ;  /* 0x46a000000b0b7848 */ /* 0x000fe40003fe0100 */
[----:B------:R-:W-:-:S05]  /*9290*/  SEL R10, R9, 0x63400000, !P0 ;  /* 0x63400000090a7807 */ /* 0x000fca0004000000 */
[----:B------:R-:W-:-:S05]  /*92a0*/  IMAD.IADD R10, R11, 0x1, -R10 ;  /* 0x000000010b0a7824 */ /* 0x000fca00078e0a0a */
[----:B------:R-:W-:-:S06]  /*92b0*/  IADD3 R25, PT, PT, R10, 0x7fe00000, RZ ;  /* 0x7fe000000a197810 */ /* 0x000fcc0007ffe0ff */
[----:B------:R-:W-:-:S10]  /*92c0*/  DMUL R30, R28, R24 ;  /* 0x000000181c1e7228 */ /* 0x000fd40000000000 */
[----:B------:R-:W-:-:S13]  /*92d0*/  FSETP.GTU.AND P0, PT, |R31|, 1.469367938527859385e-39, PT ;  /* 0x001000001f00780b */ /* 0x000fda0003f0c200 */
[----:B------:R-:W-:Y:S05]  /*92e0*/  @P0 BRA `(.L_x_90) ;  /* 0x0000000000940947 */ /* 0x000fea0003800000 */
[----:B------:R-:W-:Y:S01]  /*92f0*/  DFMA R20, R28, -R20, R26 ;  /* 0x800000141c14722b */ /* 0x000fe2000000001a */
[----:B------:R-:W-:-:S09]  /*9300*/  MOV R24, RZ ;  /* 0x000000ff00187202 */ /* 0x000fd20000000f00 */
[C---:B------:R-:W-:Y:S02]  /*9310*/  FSETP.NEU.AND P0, PT, R21.reuse, RZ, PT ;  /* 0x000000ff1500720b */ /* 0x040fe40003f0d000 */
[----:B------:R-:W-:-:S04]  /*9320*/  LOP3.LUT R22, R21, 0x80000000, R23, 0x48, !PT ;  /* 0x8000000015167812 */ /* 0x000fc800078e4817 */
[----:B------:R-:W-:-:S07]  /*9330*/  LOP3.LUT R25, R22, R25, RZ, 0xfc, !PT ;  /* 0x0000001916197212 */ /* 0x000fce00078efcff */
[----:B------:R-:W-:Y:S05]  /*9340*/  @!P0 BRA `(.L_x_90) ;  /* 0x00000000007c8947 */ /* 0x000fea0003800000 */
[----:B------:R-:W-:Y:S01]  /*9350*/  IMAD.MOV R21, RZ, RZ, -R10 ;  /* 0x000000ffff157224 */ /* 0x000fe200078e0a0a */
[----:B------:R-:W-:Y:S02]  /*9360*/  MOV R20, RZ ;  /* 0x000000ff00147202 */ /* 0x000fe40000000f00 */
[----:B------:R-:W-:-:S04]  /*9370*/  IADD3 R7, PT, PT, -R10, -0x43300000, RZ ;  /* 0xbcd000000a077810 */ /* 0x000fc80007ffe1ff */
[----:B------:R-:W-:Y:S02]  /*9380*/  DFMA R20, R30, -R20, R28 ;  /* 0x800000141e14722b */ /* 0x000fe4000000001c */
[----:B------:R-:W-:-:S08]  /*9390*/  DMUL.RP R28, R28, R24 ;  /* 0x000000181c1c7228 */ /* 0x000fd00000008000 */
[----:B------:R-:W-:Y:S02]  /*93a0*/  FSETP.NEU.AND P0, PT, |R21|, R7, PT ;  /* 0x000000071500720b */ /* 0x000fe40003f0d200 */
[----:B------:R-:W-:Y:S02]  /*93b0*/  LOP3.LUT R7, R29, R22, RZ, 0x3c, !PT ;  /* 0x000000161d077212 */ /* 0x000fe400078e3cff */
[----:B------:R-:W-:Y:S02]  /*93c0*/  FSEL R30, R28, R30, !P0 ;  /* 0x0000001e1c1e7208 */ /* 0x000fe40004000000 */
[----:B------:R-:W-:Y:S01]  /*93d0*/  FSEL R31, R7, R31, !P0 ;  /* 0x0000001f071f7208 */ /* 0x000fe20004000000 */
[----:B------:R-:W-:Y:S06]  /*93e0*/  BRA `(.L_x_90) ;  /* 0x0000000000547947 */ /* 0x000fec0003800000 */
.L_x_89:
[----:B------:R-:W-:-:S14]  /*93f0*/  DSETP.NAN.AND P0, PT, R24, R24, PT ;  /* 0x000000181800722a */ /* 0x000fdc0003f08000 */
[----:B------:R-:W-:Y:S05]  /*9400*/  @P0 BRA `(.L_x_91) ;  /* 0x0000000000440947 */ /* 0x000fea0003800000 */
[----:B------:R-:W-:-:S14]  /*9410*/  DSETP.NAN.AND P0, PT, R22, R22, PT ;  /* 0x000000161600722a */ /* 0x000fdc0003f08000 */
[----:B------:R-:W-:Y:S05]  /*9420*/  @P0 BRA `(.L_x_92) ;  /* 0x0000000000300947 */ /* 0x000fea0003800000 */
[----:B------:R-:W-:Y:S01]  /*9430*/  ISETP.NE.AND P0, PT, R10, R11, PT ;  /* 0x0000000b0a00720c */ /* 0x000fe20003f05270 */
[----:B------:R-:W-:Y:S01]  /*9440*/  IMAD.MOV.U32 R30, RZ, RZ, 0x0 ;  /* 0x00000000ff1e7424 */ /* 0x000fe200078e00ff */
[----:B------:R-:W-:-:S11]  /*9450*/  MOV R31, 0xfff80000 ;  /* 0xfff80000001f7802 */ /* 0x000fd60000000f00 */
[----:B------:R-:W-:Y:S05]  /*9460*/  @!P0 BRA `(.L_x_90) ;  /* 0x0000000000348947 */ /* 0x000fea0003800000 */
[----:B------:R-:W-:Y:S02]  /*9470*/  ISETP.NE.AND P0, PT, R10, 0x7ff00000, PT ;  /* 0x7ff000000a00780c */ /* 0x000fe40003f05270 */
[----:B------:R-:W-:Y:S02]  /*9480*/  LOP3.LUT R31, R25, 0x80000000, R23, 0x48, !PT ;  /* 0x80000000191f7812 */ /* 0x000fe400078e4817 */
[----:B------:R-:W-:-:S13]  /*9490*/  ISETP.EQ.OR P0, PT, R11, RZ, !P0 ;  /* 0x000000ff0b00720c */ /* 0x000fda0004702670 */
[----:B------:R-:W-:Y:S01]  /*94a0*/  @P0 LOP3.LUT R7, R31, 0x7ff00000, RZ, 0xfc, !PT ;  /* 0x7ff000001f070812 */ /* 0x000fe200078efcff */
[----:B------:R-:W-:Y:S01]  /*94b0*/  @!P0 IMAD.MOV.U32 R30, RZ, RZ, RZ ;  /* 0x000000ffff1e8224 */ /* 0x000fe200078e00ff */
[----:B------:R-:W-:-:S03]  /*94c0*/  @P0 MOV R30, RZ ;  /* 0x000000ff001e0202 */ /* 0x000fc60000000f00 */
[----:B------:R-:W-:Y:S01]  /*94d0*/  @P0 IMAD.MOV.U32 R31, RZ, RZ, R7 ;  /* 0x000000ffff1f0224 */ /* 0x000fe200078e0007 */
[----:B------:R-:W-:Y:S06]  /*94e0*/  BRA `(.L_x_90) ;  /* 0x0000000000147947 */ /* 0x000fec0003800000 */
.L_x_92:
[----:B------:R-:W-:Y:S02]  /*94f0*/  LOP3.LUT R31, R23, 0x80000, RZ, 0xfc, !PT ;  /* 0x00080000171f7812 */ /* 0x000fe400078efcff */
[----:B------:R-:W-:Y:S01]  /*9500*/  MOV R30, R22 ;  /* 0x00000016001e7202 */ /* 0x000fe20000000f00 */
[----:B------:R-:W-:Y:S06]  /*9510*/  BRA `(.L_x_90) ;  /* 0x0000000000087947 */ /* 0x000fec0003800000 */
.L_x_91:
[----:B------:R-:W-:Y:S01]  /*9520*/  LOP3.LUT R31, R25, 0x80000, RZ, 0xfc, !PT ;  /* 0x00080000191f7812 */ /* 0x000fe200078efcff */
[----:B------:R-:W-:-:S07]  /*9530*/  IMAD.MOV.U32 R30, RZ, RZ, R24 ;  /* 0x000000ffff1e7224 */ /* 0x000fce00078e0018 */
.L_x_90:
[----:B------:R-:W-:Y:S01]  /*9540*/  MOV R9, 0x0 ;  /* 0x0000000000097802 */ /* 0x000fe20000000f00 */
[----:B------:R-:W-:Y:S01]  /*9550*/  IMAD.MOV.U32 R29, RZ, RZ, R31 ;  /* 0x000000ffff1d7224 */ /* 0x000fe200078e001f */
[----:B------:R-:W-:Y:S02]  /*9560*/  MOV R28, R30 ;  /* 0x0000001e001c7202 */ /* 0x000fe40000000f00 */
[----:B------:R-:W-:Y:S05]  /*9570*/  RET.REL.NODEC R8 `(medianKernel) ;  /* 0xffffff6808a07950 */ /* 0x000fea0003c3ffff */
        .weak           $__internal_1_$__cuda_sm3x_div_rn_noftz_f32_slowpath
        .type           $__internal_1_$__cuda_sm3x_div_rn_noftz_f32_slowpath,@function
        .size           $__internal_1_$__cuda_sm3x_div_rn_noftz_f32_slowpath,(.L_x_103 - $__internal_1_$__cuda_sm3x_div_rn_noftz_f32_slowpath)
$__internal_1_$__cuda_sm3x_div_rn_noftz_f32_slowpath:
[----:B------:R-:W-:Y:S02]  /*9580*/  SHF.R.U32.HI R19, RZ, 0x17, R7 ;  /* 0x00000017ff137819 */ /* 0x000fe40000011607 */
[----:B------:R-:W-:Y:S02]  /*9590*/  SHF.R.U32.HI R18, RZ, 0x17, R0 ;  /* 0x00000017ff127819 */ /* 0x000fe40000011600 */
[----:B------:R-:W-:Y:S02]  /*95a0*/  LOP3.LUT R19, R19, 0xff, RZ, 0xc0, !PT ;  /* 0x000000ff13137812 */ /* 0x000fe400078ec0ff */
[----:B------:R-:W-:-:S03]  /*95b0*/  LOP3.LUT R21, R18, 0xff, RZ, 0xc0, !PT ;  /* 0x000000ff12157812 */ /* 0x000fc600078ec0ff */
[----:B------:R-:W-:Y:S01]  /*95c0*/  VIADD R23, R19, 0xffffffff ;  /* 0xffffffff13177836 */ /* 0x000fe20000000000 */
[----:B------:R-:W-:-:S04]  /*95d0*/  IADD3 R22, PT, PT, R21, -0x1, RZ ;  /* 0xffffffff15167810 */ /* 0x000fc80007ffe0ff */
[----:B------:R-:W-:-:S04]  /*95e0*/  ISETP.GT.U32.AND P0, PT, R23, 0xfd, PT ;  /* 0x000000fd1700780c */ /* 0x000fc80003f04070 */
[----:B------:R-:W-:-:S13]  /*95f0*/  ISETP.GT.U32.OR P0, PT, R22, 0xfd, P0 ;  /* 0x000000fd1600780c */ /* 0x000fda0000704470 */
[----:B------:R-:W-:Y:S01]  /*9600*/  @!P0 IMAD.MOV.U32 R18, RZ, RZ, RZ ;  /* 0x000000ffff128224 */ /* 0x000fe200078e00ff */
[----:B------:R-:W-:Y:S06]  /*9610*/  @!P0 BRA `(.L_x_93) ;  /* 0x00000000005c8947 */ /* 0x000fec0003800000 */
[----:B------:R-:W-:Y:S02]  /*9620*/  FSETP.GTU.FTZ.AND P0, PT, |R0|, +INF , PT ;  /* 0x7f8000000000780b */ /* 0x000fe40003f1c200 */
[----:B------:R-:W-:-:S04]  /*9630*/  FSETP.GTU.FTZ.AND P1, PT, |R7|, +INF , PT ;  /* 0x7f8000000700780b */ /* 0x000fc80003f3c200 */
[----:B------:R-:W-:-:S13]  /*9640*/  PLOP3.LUT P0, PT, P0, P1, PT, 0xf8, 0x8f ;  /* 0x00000000008f781c */ /* 0x000fda0000703f70 */
[----:B------:R-:W-:Y:S05]  /*9650*/  @P0 BRA `(.L_x_94) ;  /* 0x0000000400440947 */ /* 0x000fea0003800000 */
[----:B------:R-:W-:-:S13]  /*9660*/  LOP3.LUT P0, RZ, R7, 0x7fffffff, R0, 0xc8, !PT ;  /* 0x7fffffff07ff7812 */ /* 0x000fda000780c800 */
[----:B------:R-:W-:Y:S05]  /*9670*/  @!P0 BRA `(.L_x_95) ;  /* 0x0000000400348947 */ /* 0x000fea0003800000 */
[C---:B------:R-:W-:Y:S02]  /*9680*/  FSETP.NEU.FTZ.AND P3, PT, |R0|.reuse, +INF , PT ;  /* 0x7f8000000000780b */ /* 0x040fe40003f7d200 */
[----:B------:R-:W-:Y:S02]  /*9690*/  FSETP.NEU.FTZ.AND P1, PT, |R7|, +INF , PT ;  /* 0x7f8000000700780b */ /* 0x000fe40003f3d200 */
[----:B------:R-:W-:-:S11]  /*96a0*/  FSETP.NEU.FTZ.AND P0, PT, |R0|, +INF , PT ;  /* 0x7f8000000000780b */ /* 0x000fd60003f1d200 */
[----:B------:R-:W-:Y:S05]  /*96b0*/  @!P1 BRA !P3, `(.L_x_95) ;  /* 0x0000000400249947 */ /* 0x000fea0005800000 */
[----:B------:R-:W-:-:S04]  /*96c0*/  LOP3.LUT P3, RZ, R0, 0x7fffffff, RZ, 0xc0, !PT ;  /* 0x7fffffff00ff7812 */ /* 0x000fc8000786c0ff */
[----:B------:R-:W-:-:S13]  /*96d0*/  PLOP3.LUT P1, PT, P1, P3, PT, 0x2f, 0xf2 ;  /* 0x0000000000f2781c */ /* 0x000fda0000f26577 */
[----:B------:R-:W-:Y:S05]  /*96e0*/  @P1 BRA `(.L_x_96) ;  /* 0x0000000400101947 */ /* 0x000fea0003800000 */
[----:B------:R-:W-:-:S04]  /*96f0*/  LOP3.LUT P1, RZ, R7, 0x7fffffff, RZ, 0xc0, !PT ;  /* 0x7fffffff07ff7812 */ /* 0x000fc8000782c0ff */
[----:B------:R-:W-:-:S13]  /*9700*/  PLOP3.LUT P0, PT, P0, P1, PT, 0x2f, 0xf2 ;  /* 0x0000000000f2781c */ /* 0x000fda0000702577 */
[----:B------:R-:W-:Y:S05]  /*9710*/  @P0 BRA `(.L_x_97) ;  /* 0x0000000000f80947 */ /* 0x000fea0003800000 */
[----:B------:R-:W-:Y:S02]  /*9720*/  ISETP.GE.AND P0, PT, R22, RZ, PT ;  /* 0x000000ff1600720c */ /* 0x000fe40003f06270 */
[----:B------:R-:W-:-:S11]  /*9730*/  ISETP.GE.AND P1, PT, R23, RZ, PT ;  /* 0x000000ff1700720c */ /* 0x000fd60003f26270 */
[----:B------:R-:W-:Y:S01]  /*9740*/  @P0 MOV R18, RZ ;  /* 0x000000ff00120202 */ /* 0x000fe20000000f00 */
[----:B------:R-:W-:Y:S02]  /*9750*/  @!P0 IMAD.MOV.U32 R18, RZ, RZ, -0x40 ;  /* 0xffffffc0ff128424 */ /* 0x000fe400078e00ff */
[----:B------:R-:W-:Y:S01]  /*9760*/  @!P0 FFMA R0, R0, 1.84467440737095516160e+19, RZ ;  /* 0x5f80000000008823 */ /* 0x000fe200000000ff */
[----:B------:R-:W-:Y:S02]  /*9770*/  @!P1 FFMA R7, R7, 1.84467440737095516160e+19, RZ ;  /* 0x5f80000007079823 */ /* 0x000fe400000000ff */
[----:B------:R-:W-:-:S07]  /*9780*/  @!P1 IADD3 R18, PT, PT, R18, 0x40, RZ ;  /* 0x0000004012129810 */ /* 0x000fce0007ffe0ff */
.L_x_93:
[----:B------:R-:W-:Y:S02]  /*9790*/  LEA R22, R19, 0xc0800000, 0x17 ;  /* 0xc080000013167811 */ /* 0x000fe400078eb8ff */
[----:B------:R-:W-:-:S03]  /*97a0*/  IADD3 R21, PT, PT, R21, -0x7f, RZ ;  /* 0xffffff8115157810 */ /* 0x000fc60007ffe0ff */
[----:B------:R-:W-:Y:S02]  /*97b0*/  IMAD.IADD R22, R7, 0x1, -R22 ;  /* 0x0000000107167824 */ /* 0x000fe400078e0a16 */
[C---:B------:R-:W-:Y:S01]  /*97c0*/  IMAD R0, R21.reuse, -0x800000, R0 ;  /* 0xff80000015007824 */ /* 0x040fe200078e0200 */
[----:B------:R-:W-:Y:S01]  /*97d0*/  IADD3 R21, PT, PT, R21, 0x7f, -R19 ;  /* 0x0000007f15157810 */ /* 0x000fe20007ffe813 */
[----:B------:R-:W0:Y:S01]  /*97e0*/  MUFU.RCP R7, R22 ;  /* 0x0000001600077308 */ /* 0x000e220000001000 */
[----:B------:R-:W-:-:S03]  /*97f0*/  FADD.FTZ R23, -R22, -RZ ;  /* 0x800000ff16177221 */ /* 0x000fc60000010100 */
[----:B------:R-:W-:Y:S02]  /*9800*/  IMAD.IADD R21, R21, 0x1, R18 ;  /* 0x0000000115157824 */ /* 0x000fe400078e0212 */
[----:B0-----:R-:W-:-:S04]  /*9810*/  FFMA R24, R7, R23, 1 ;  /* 0x3f80000007187423 */ /* 0x001fc80000000017 */
[----:B------:R-:W-:-:S04]  /*9820*/  FFMA R7, R7, R24, R7 ;  /* 0x0000001807077223 */ /* 0x000fc80000000007 */
[----:B------:R-:W-:-:S04]  /*9830*/  FFMA R24, R0, R7, RZ ;  /* 0x0000000700187223 */ /* 0x000fc800000000ff */
[----:B------:R-:W-:-:S04]  /*9840*/  FFMA R25, R23, R24, R0 ;  /* 0x0000001817197223 */ /* 0x000fc80000000000 */
[----:B------:R-:W-:-:S04]  /*9850*/  FFMA R24, R7, R25, R24 ;  /* 0x0000001907187223 */ /* 0x000fc80000000018 */
[----:B------:R-:W-:-:S04]  /*9860*/  FFMA R23, R23, R24, R0 ;  /* 0x0000001817177223 */ /* 0x000fc80000000000 */
[----:B------:R-:W-:-:S05]  /*9870*/  FFMA R0, R7, R23, R24 ;  /* 0x0000001707007223 */ /* 0x000fca0000000018 */
[----:B------:R-:W-:-:S04]  /*9880*/  SHF.R.U32.HI R19, RZ, 0x17, R0 ;  /* 0x00000017ff137819 */ /* 0x000fc80000011600 */
[----:B------:R-:W-:-:S04]  /*9890*/  LOP3.LUT R19, R19, 0xff, RZ, 0xc0, !PT ;  /* 0x000000ff13137812 */ /* 0x000fc800078ec0ff */
[----:B------:R-:W-:-:S05]  /*98a0*/  IADD3 R25, PT, PT, R19, R21, RZ ;  /* 0x0000001513197210 */ /* 0x000fca0007ffe0ff */
[----:B------:R-:W-:-:S05]  /*98b0*/  VIADD R18, R25, 0xffffffff ;  /* 0xffffffff19127836 */ /* 0x000fca0000000000 */
[----:B------:R-:W-:-:S13]  /*98c0*/  ISETP.GE.U32.AND P0, PT, R18, 0xfe, PT ;  /* 0x000000fe1200780c */ /* 0x000fda0003f06070 */
[----:B------:R-:W-:Y:S05]  /*98d0*/  @!P0 BRA `(.L_x_98) ;  /* 0x0000000000808947 */ /* 0x000fea0003800000 */
[----:B------:R-:W-:-:S13]  /*98e0*/  ISETP.GT.AND P0, PT, R25, 0xfe, PT ;  /* 0x000000fe1900780c */ /* 0x000fda0003f04270 */
[----:B------:R-:W-:Y:S05]  /*98f0*/  @P0 BRA `(.L_x_99) ;  /* 0x00000000006c0947 */ /* 0x000fea0003800000 */
[----:B------:R-:W-:-:S13]  /*9900*/  ISETP.GE.AND P0, PT, R25, 0x1, PT ;  /* 0x000000011900780c */ /* 0x000fda0003f06270 */
[----:B------:R-:W-:Y:S05]  /*9910*/  @P0 BRA `(.L_x_100) ;  /* 0x0000000000980947 */ /* 0x000fea0003800000 */
[----:B------:R-:W-:Y:S02]  /*9920*/  ISETP.GE.AND P0, PT, R25, -0x18, PT ;  /* 0xffffffe81900780c */ /* 0x000fe40003f06270 */
[----:B------:R-:W-:-:S11]  /*9930*/  LOP3.LUT R0, R0, 0x80000000, RZ, 0xc0, !PT ;  /* 0x8000000000007812 */ /* 0x000fd600078ec0ff */
[----:B------:R-:W-:Y:S05]  /*9940*/  @!P0 BRA `(.L_x_100) ;  /* 0x00000000008c8947 */ /* 0x000fea0003800000 */
[-CC-:B------:R-:W-:Y:S01]  /*9950*/  FFMA.RZ R18, R7, R23.reuse, R24.reuse ;  /* 0x0000001707127223 */ /* 0x180fe2000000c018 */
[C---:B------:R-:W-:Y:S01]  /*9960*/  IADD3 R22, PT, PT, R25.reuse, 0x20, RZ ;  /* 0x0000002019167810 */ /* 0x040fe20007ffe0ff */
[----:B------:R-:W-:Y:S01]  /*9970*/  IMAD.MOV R21, RZ, RZ, -R25 ;  /* 0x000000ffff157224 */ /* 0x000fe200078e0a19 */
[----:B------:R-:W-:Y:S02]  /*9980*/  ISETP.NE.AND P3, PT, R25, RZ, PT ;  /* 0x000000ff1900720c */ /* 0x000fe40003f65270 */
[----:B------:R-:W-:Y:S01]  /*9990*/  LOP3.LUT R19, R18, 0x7fffff, RZ, 0xc0, !PT ;  /* 0x007fffff12137812 */ /* 0x000fe200078ec0ff */
[CCC-:B------:R-:W-:Y:S01]  /*99a0*/  FFMA.RP R18, R7.reuse, R23.reuse, R24.reuse ;  /* 0x0000001707127223 */ /* 0x1c0fe20000008018 */
[----:B------:R-:W-:Y:S01]  /*99b0*/  FFMA.RM R7, R7, R23, R24 ;  /* 0x0000001707077223 */ /* 0x000fe20000004018 */
[----:B------:R-:W-:Y:S02]  /*99c0*/  ISETP.NE.AND P1, PT, R25, RZ, PT ;  /* 0x000000ff1900720c */ /* 0x000fe40003f25270 */
[----:B------:R-:W-:-:S02]  /*99d0*/  LOP3.LUT R19, R19, 0x800000, RZ, 0xfc, !PT ;  /* 0x0080000013137812 */ /* 0x000fc400078efcff */
[----:B------:R-:W-:Y:S02]  /*99e0*/  FSETP.NEU.FTZ.AND P0, PT, R18, R7, PT ;  /* 0x000000071200720b */ /* 0x000fe40003f1d000 */
[----:B------:R-:W-:Y:S02]  /*99f0*/  SHF.L.U32 R22, R19, R22, RZ ;  /* 0x0000001613167219 */ /* 0x000fe400000006ff */
[----:B------:R-:W-:Y:S02]  /*9a00*/  SEL R18, R21, RZ, P3 ;  /* 0x000000ff15127207 */ /* 0x000fe40001800000 */
[----:B------:R-:W-:Y:S02]  /*9a10*/  ISETP.NE.AND P1, PT, R22, RZ, P1 ;  /* 0x000000ff1600720c */ /* 0x000fe40000f25270 */
[----:B------:R-:W-:Y:S02]  /*9a20*/  SHF.R.U32.HI R18, RZ, R18, R19 ;  /* 0x00000012ff127219 */ /* 0x000fe40000011613 */
[----:B------:R-:W-:-:S02]  /*9a30*/  PLOP3.LUT P0, PT, P0, P1, PT, 0xf8, 0x8f ;  /* 0x00000000008f781c */ /* 0x000fc40000703f70 */
[----:B------:R-:W-:Y:S02]  /*9a40*/  SHF.R.U32.HI R22, RZ, 0x1, R18 ;  /* 0x00000001ff167819 */ /* 0x000fe40000011612 */
[----:B------:R-:W-:-:S04]  /*9a50*/  SEL R7, RZ, 0x1, !P0 ;  /* 0x00000001ff077807 */ /* 0x000fc80004000000 */
[----:B------:R-:W-:-:S04]  /*9a60*/  LOP3.LUT R7, R7, 0x1, R22, 0xf8, !PT ;  /* 0x0000000107077812 */ /* 0x000fc800078ef816 */
[----:B------:R-:W-:-:S04]  /*9a70*/  LOP3.LUT R7, R7, R18, RZ, 0xc0, !PT ;  /* 0x0000001207077212 */ /* 0x000fc800078ec0ff */
[----:B------:R-:W-:-:S04]  /*9a80*/  IADD3 R7, PT, PT, R22, R7, RZ ;  /* 0x0000000716077210 */ /* 0x000fc80007ffe0ff */
[----:B------:R-:W-:Y:S01]  /*9a90*/  LOP3.LUT R0, R7, R0, RZ, 0xfc, !PT ;  /* 0x0000000007007212 */ /* 0x000fe200078efcff */
[----:B------:R-:W-:Y:S06]  /*9aa0*/  BRA `(.L_x_100) ;  /* 0x0000000000347947 */ /* 0x000fec0003800000 */
.L_x_99:
[----:B------:R-:W-:-:S04]  /*9ab0*/  LOP3.LUT R0, R0, 0x80000000, RZ, 0xc0, !PT ;  /* 0x8000000000007812 */ /* 0x000fc800078ec0ff */
[----:B------:R-:W-:Y:S01]  /*9ac0*/  LOP3.LUT R0, R0, 0x7f800000, RZ, 0xfc, !PT ;  /* 0x7f80000000007812 */ /* 0x000fe200078efcff */
[----:B------:R-:W-:Y:S06]  /*9ad0*/  BRA `(.L_x_100) ;  /* 0x0000000000287947 */ /* 0x000fec0003800000 */
.L_x_98:
[----:B------:R-:W-:Y:S01]  /*9ae0*/  IMAD R0, R21, 0x800000, R0 ;  /* 0x0080000015007824 */ /* 0x000fe200078e0200 */
[----:B------:R-:W-:Y:S06]  /*9af0*/  BRA `(.L_x_100) ;  /* 0x0000000000207947 */ /* 0x000fec0003800000 */
.L_x_97:
[----:B------:R-:W-:-:S04]  /*9b00*/  LOP3.LUT R0, R7, 0x80000000, R0, 0x48, !PT ;  /* 0x8000000007007812 */ /* 0x000fc800078e4800 */
[----:B------:R-:W-:Y:S01]  /*9b10*/  LOP3.LUT R0, R0, 0x7f800000, RZ, 0xfc, !PT ;  /* 0x7f80000000007812 */ /* 0x000fe200078efcff */
[----:B------:R-:W-:Y:S06]  /*9b20*/  BRA `(.L_x_100) ;  /* 0x0000000000147947 */ /* 0x000fec0003800000 */
.L_x_96:
[----:B------:R-:W-:Y:S01]  /*9b30*/  LOP3.LUT R0, R7, 0x80000000, R0, 0x48, !PT ;  /* 0x8000000007007812 */ /* 0x000fe200078e4800 */
[----:B------:R-:W-:Y:S06]  /*9b40*/  BRA `(.L_x_100) ;  /* 0x00000000000c7947 */ /* 0x000fec0003800000 */
.L_x_95:
[----:B------:R-:W0:Y:S01]  /*9b50*/  MUFU.RSQ R0, -QNAN ;  /* 0xffc0000000007908 */ /* 0x000e220000001400 */
[----:B------:R-:W-:Y:S05]  /*9b60*/  BRA `(.L_x_100) ;  /* 0x0000000000047947 */ /* 0x000fea0003800000 */
.L_x_94:
[----:B------:R-:W-:-:S07]  /*9b70*/  FADD.FTZ R0, R0, R7 ;  /* 0x0000000700007221 */ /* 0x000fce0000010000 */
.L_x_100:
[----:B------:R-:W-:Y:S02]  /*9b80*/  HFMA2 R19, -RZ, RZ, 0, 0 ;  /* 0x00000000ff137431 */ /* 0x000fe400000001ff */
[----:B------:R-:W-:Y:S01]  /*9b90*/  IMAD.MOV.U32 R18, RZ, RZ, R16 ;  /* 0x000000ffff127224 */ /* 0x000fe200078e0010 */
[----:B0-----:R-:W-:-:S03]  /*9ba0*/  MOV R7, R0 ;  /* 0x0000000000077202 */ /* 0x001fc60000000f00 */
[----:B------:R-:W-:Y:S05]  /*9bb0*/  RET.REL.NODEC R18 `(medianKernel) ;  /* 0xffffff6412107950 */ /* 0x000fea0003c3ffff */
.L_x_101:
[----:B------:R-:W-:-:S00]  /*9bc0*/  BRA `(.L_x_101) ;  /* 0xfffffffc00fc7947 */ /* 0x000fc0000383ffff */
[----:B------:R-:W-:-:S00]  /*9bd0*/  NOP ;  /* 0x0000000000007918 */ /* 0x000fc00000000000 */
        /* <DEDUP_REMOVED lines=10> */
.L_x_103:


//--------------------- .nv.shared.reserved.0     --------------------------
	.section	.nv.shared.reserved.0,"aw",@nobits
	.weak		__nv_reservedSMEM_offset_0_alias
	.size		__nv_reservedSMEM_offset_0_alias, 0, 64
	.other		__nv_reservedSMEM_offset_0_alias,@"STO_CUDA_RESERVED_SHARED STV_DEFAULT"
__nv_reservedSMEM_offset_0_alias:
	.zero		0
	.zero		64


//--------------------- .nv.constant0.medianKernel --------------------------
	.section	.nv.constant0.medianKernel,"a",@progbits
	.sectionflags	@""
	.align	4
.nv.constant0.medianKernel:
	.zero		964


//--------------------- SYMBOLS --------------------------

	.type		.nv.reservedSmem.offset0,@object
	.size		.nv.reservedSmem.offset0,0x4
